// auto-generated by cutlass_sweep.gemm — config: {"arch": "sm_90", "cluster_m": 4, "cluster_n": 4, "dtype": "e4m3", "dtype_b": "e4m3", "layout": "nt", "stages": 0, "tile_k": 64, "tile_m": 128, "tile_n": 128}
#include "cutlass/cutlass.h"
#include "cutlass/gemm/collective/collective_builder.hpp"
#include "cutlass/gemm/device/gemm_universal_adapter.h"
#include "cutlass/gemm/kernel/gemm_universal.hpp"
#include "cutlass/epilogue/collective/collective_builder.hpp"

using ElemA = cutlass::float_e4m3_t;
using ElemB = cutlass::float_e4m3_t;
using ElemCD = cutlass::float_e4m3_t;
using Acc  = float;
using TileShape    = cute::Shape<cute::_128, cute::_128, cute::_64>;
using ClusterShape = cute::Shape<cute::_4, cute::_4, cute::_1>;

using CollectiveEpilogue = typename cutlass::epilogue::collective::CollectiveBuilder<
    cutlass::arch::Sm90, cutlass::arch::OpClassTensorOp,
    TileShape, ClusterShape,
    cutlass::epilogue::collective::EpilogueTileAuto,
    Acc, Acc,
    ElemCD, cutlass::layout::RowMajor, 128 / cutlass::sizeof_bits<ElemCD>::value,
    ElemCD, cutlass::layout::RowMajor, 128 / cutlass::sizeof_bits<ElemCD>::value,
    cutlass::epilogue::collective::EpilogueScheduleAuto
  >::CollectiveOp;

using CollectiveMainloop = typename cutlass::gemm::collective::CollectiveBuilder<
    cutlass::arch::Sm90, cutlass::arch::OpClassTensorOp,
    ElemA, cutlass::layout::RowMajor, 128 / cutlass::sizeof_bits<ElemA>::value,
    ElemB, cutlass::layout::ColumnMajor, 128 / cutlass::sizeof_bits<ElemB>::value,
    Acc,
    TileShape, ClusterShape,
    cutlass::gemm::collective::StageCountAutoCarveout<static_cast<int>(sizeof(typename CollectiveEpilogue::SharedStorage))>,
    cutlass::gemm::collective::KernelScheduleAuto
  >::CollectiveOp;

using GemmKernel = cutlass::gemm::kernel::GemmUniversal<
    cute::Shape<int,int,int,int>,
    CollectiveMainloop,
    CollectiveEpilogue
>;
using Gemm = cutlass::gemm::device::GemmUniversalAdapter<GemmKernel>;

// Force the device kernel symbol into the cubin without needing a host main.
auto* _anchor = &cutlass::device_kernel<GemmKernel>;


// ===== COMPILED SASS (sm_90a) =====

	.target	sm_90a

	.elftype	@"ET_EXEC"


//--------------------- .note.nv.tkinfo           --------------------------
	.section	.note.nv.tkinfo,"",@"SHT_NOTE"
	.sectionflags	@"SHF_NOTE_NV_TKINFO"
	.tkinfo
        /*0018*/ 	.word	0x00000002
        /*0030*/ 	.string	""
        /*0030*/ 	.string	"ptxas"
        /*0030*/ 	.string	"Cuda compilation tools, release 13.0, V13.0.88"
        /*0030*/ 	.string	"Build cuda_13.0.r13.0/compiler.36424714_0"
        /*0030*/ 	.string	"-arch sm_90a -m 64 "



//--------------------- .note.nv.cuinfo           --------------------------
	.section	.note.nv.cuinfo,"",@"SHT_NOTE"
	.sectionflags	@"SHF_NOTE_NV_CUINFO"
        /*0018*/ 	.short	0x0002
        /*001a*/ 	.short	0x005a
        /*001c*/ 	.short	0x0082
	.zero		2


//--------------------- .nv.info                  --------------------------
	.section	.nv.info,"",@"SHT_CUDA_INFO"
	.align	4


	//----- nvinfo : EIATTR_REGCOUNT
	.align		4
        /*0000*/ 	.byte	0x04, 0x2f
        /*0002*/ 	.short	(.L_12 - .L_11)
	.align		4
.L_11:
        /*0004*/ 	.word	index@(_ZN7cutlass13device_kernelINS_4gemm6kernel13GemmUniversalIN4cute5tupleIJiiiiEEENS1_10collective13CollectiveMmaINS1_37MainloopSm90TmaGmmaWarpSpecializedFP8ILi14ENS5_IJNS4_1CILi4EEESB_NSA_ILi1EEEEEENS1_35KernelTmaWarpSpecializedCooperativeEEENS5_IJNSA_ILi128EEESG_NSA_ILi64EEEEEENS_12float_e4m3_tENS5_IJlSC_lEEESJ_SK_NS4_8TiledMMAINS4_8MMA_AtomIJNS4_4SM904GMMA31MMA_64x128x32_F32E4M3E4M3_SS_TNILNSO_7ScaleInE1ELSQ_1EEEEEENS4_6LayoutINS5_IJNSA_ILi2EEESC_SC_EEENS5_IJSC_NSA_ILi0EEESW_EEEEENS5_IJNS4_10UnderscoreESZ_SZ_EEEEENS4_23SM90_TMA_LOAD_MULTICASTENS4_14ComposedLayoutINS4_7SwizzleILi2ELi4ELi3EEENS4_18smem_ptr_flag_bitsILi8EEENST_INS5_IJNSA_ILi8EEESH_EEENS5_IJSH_SC_EEEEEEEvNS4_8identityES12_S1C_vS1D_EENS_8epilogue10collective6detail29Sm90TmaWarpSpecializedAdapterINS1G_15DefaultEpilogueISJ_SK_SK_NS1F_6thread17LinearCombinationISJ_Li1EffLNS1K_9ScaleType4KindE0ELNS_15FloatRoundStyleE2ESJ_EENS1_15EpilogueDefaultEEEEEvvEEEEvNT_6ParamsE)
        /*0008*/ 	.word	0x000000a8


	//----- nvinfo : EIATTR_FRAME_SIZE
	.align		4
.L_12:
        /*000c*/ 	.byte	0x04, 0x11
        /*000e*/ 	.short	(.L_14 - .L_13)
	.align		4
.L_13:
        /*0010*/ 	.word	index@(_ZN7cutlass13device_kernelINS_4gemm6kernel13GemmUniversalIN4cute5tupleIJiiiiEEENS1_10collective13CollectiveMmaINS1_37MainloopSm90TmaGmmaWarpSpecializedFP8ILi14ENS5_IJNS4_1CILi4EEESB_NSA_ILi1EEEEEENS1_35KernelTmaWarpSpecializedCooperativeEEENS5_IJNSA_ILi128EEESG_NSA_ILi64EEEEEENS_12float_e4m3_tENS5_IJlSC_lEEESJ_SK_NS4_8TiledMMAINS4_8MMA_AtomIJNS4_4SM904GMMA31MMA_64x128x32_F32E4M3E4M3_SS_TNILNSO_7ScaleInE1ELSQ_1EEEEEENS4_6LayoutINS5_IJNSA_ILi2EEESC_SC_EEENS5_IJSC_NSA_ILi0EEESW_EEEEENS5_IJNS4_10UnderscoreESZ_SZ_EEEEENS4_23SM90_TMA_LOAD_MULTICASTENS4_14ComposedLayoutINS4_7SwizzleILi2ELi4ELi3EEENS4_18smem_ptr_flag_bitsILi8EEENST_INS5_IJNSA_ILi8EEESH_EEENS5_IJSH_SC_EEEEEEEvNS4_8identityES12_S1C_vS1D_EENS_8epilogue10collective6detail29Sm90TmaWarpSpecializedAdapterINS1G_15DefaultEpilogueISJ_SK_SK_NS1F_6thread17LinearCombinationISJ_Li1EffLNS1K_9ScaleType4KindE0ELNS_15FloatRoundStyleE2ESJ_EENS1_15EpilogueDefaultEEEEEvvEEEEvNT_6ParamsE)
        /*0014*/ 	.word	0x00000000


	//----- nvinfo : EIATTR_MIN_STACK_SIZE
	.align		4
.L_14:
        /*0018*/ 	.byte	0x04, 0x12
        /*001a*/ 	.short	(.L_16 - .L_15)
	.align		4
.L_15:
        /*001c*/ 	.word	index@(_ZN7cutlass13device_kernelINS_4gemm6kernel13GemmUniversalIN4cute5tupleIJiiiiEEENS1_10collective13CollectiveMmaINS1_37MainloopSm90TmaGmmaWarpSpecializedFP8ILi14ENS5_IJNS4_1CILi4EEESB_NSA_ILi1EEEEEENS1_35KernelTmaWarpSpecializedCooperativeEEENS5_IJNSA_ILi128EEESG_NSA_ILi64EEEEEENS_12float_e4m3_tENS5_IJlSC_lEEESJ_SK_NS4_8TiledMMAINS4_8MMA_AtomIJNS4_4SM904GMMA31MMA_64x128x32_F32E4M3E4M3_SS_TNILNSO_7ScaleInE1ELSQ_1EEEEEENS4_6LayoutINS5_IJNSA_ILi2EEESC_SC_EEENS5_IJSC_NSA_ILi0EEESW_EEEEENS5_IJNS4_10UnderscoreESZ_SZ_EEEEENS4_23SM90_TMA_LOAD_MULTICASTENS4_14ComposedLayoutINS4_7SwizzleILi2ELi4ELi3EEENS4_18smem_ptr_flag_bitsILi8EEENST_INS5_IJNSA_ILi8EEESH_EEENS5_IJSH_SC_EEEEEEEvNS4_8identityES12_S1C_vS1D_EENS_8epilogue10collective6detail29Sm90TmaWarpSpecializedAdapterINS1G_15DefaultEpilogueISJ_SK_SK_NS1F_6thread17LinearCombinationISJ_Li1EffLNS1K_9ScaleType4KindE0ELNS_15FloatRoundStyleE2ESJ_EENS1_15EpilogueDefaultEEEEEvvEEEEvNT_6ParamsE)
        /*0020*/ 	.word	0x00000000
.L_16:


//--------------------- .nv.compat                --------------------------
	.section	.nv.compat,"",@"SHT_CUDA_COMPAT_INFO"
	.align	4
        /*0000*/ 	.byte	0x02, 0x09, 0x01, 0x00, 0x02, 0x02, 0x04, 0x00, 0x02, 0x05, 0x05, 0x00, 0x03, 0x07, 0x01, 0x01
        /*0010*/ 	.byte	0x02, 0x03, 0x01, 0x00, 0x02, 0x06, 0x01, 0x00, 0x04, 0x0b, 0x08, 0x00, 0x00, 0x00, 0x00, 0x00
        /*0020*/ 	.byte	0x00, 0x00, 0x00, 0x00


//--------------------- .nv.info._ZN7cutlass13device_kernelINS_4gemm6kernel13GemmUniversalIN4cute5tupleIJiiiiEEENS1_10collective13CollectiveMmaINS1_37MainloopSm90TmaGmmaWarpSpecializedFP8ILi14ENS5_IJNS4_1CILi4EEESB_NSA_ILi1EEEEEENS1_35KernelTmaWarpSpecializedCooperativeEEENS5_IJNSA_ILi128EEESG_NSA_ILi64EEEEEENS_12float_e4m3_tENS5_IJlSC_lEEESJ_SK_NS4_8TiledMMAINS4_8MMA_AtomIJNS4_4SM904GMMA31MMA_64x128x32_F32E4M3E4M3_SS_TNILNSO_7ScaleInE1ELSQ_1EEEEEENS4_6LayoutINS5_IJNSA_ILi2EEESC_SC_EEENS5_IJSC_NSA_ILi0EEESW_EEEEENS5_IJNS4_10UnderscoreESZ_SZ_EEEEENS4_23SM90_TMA_LOAD_MULTICASTENS4_14ComposedLayoutINS4_7SwizzleILi2ELi4ELi3EEENS4_18smem_ptr_flag_bitsILi8EEENST_INS5_IJNSA_ILi8EEESH_EEENS5_IJSH_SC_EEEEEEEvNS4_8identityES12_S1C_vS1D_EENS_8epilogue10collective6detail29Sm90TmaWarpSpecializedAdapterINS1G_15DefaultEpilogueISJ_SK_SK_NS1F_6thread17LinearCombinationISJ_Li1EffLNS1K_9ScaleType4KindE0ELNS_15FloatRoundStyleE2ESJ_EENS1_15EpilogueDefaultEEEEEvvEEEEvNT_6ParamsE --------------------------
	.section	.nv.info._ZN7cutlass13device_kernelINS_4gemm6kernel13GemmUniversalIN4cute5tupleIJiiiiEEENS1_10collective13CollectiveMmaINS1_37MainloopSm90TmaGmmaWarpSpecializedFP8ILi14ENS5_IJNS4_1CILi4EEESB_NSA_ILi1EEEEEENS1_35KernelTmaWarpSpecializedCooperativeEEENS5_IJNSA_ILi128EEESG_NSA_ILi64EEEEEENS_12float_e4m3_tENS5_IJlSC_lEEESJ_SK_NS4_8TiledMMAINS4_8MMA_AtomIJNS4_4SM904GMMA31MMA_64x128x32_F32E4M3E4M3_SS_TNILNSO_7ScaleInE1ELSQ_1EEEEEENS4_6LayoutINS5_IJNSA_ILi2EEESC_SC_EEENS5_IJSC_NSA_ILi0EEESW_EEEEENS5_IJNS4_10UnderscoreESZ_SZ_EEEEENS4_23SM90_TMA_LOAD_MULTICASTENS4_14ComposedLayoutINS4_7SwizzleILi2ELi4ELi3EEENS4_18smem_ptr_flag_bitsILi8EEENST_INS5_IJNSA_ILi8EEESH_EEENS5_IJSH_SC_EEEEEEEvNS4_8identityES12_S1C_vS1D_EENS_8epilogue10collective6detail29Sm90TmaWarpSpecializedAdapterINS1G_15DefaultEpilogueISJ_SK_SK_NS1F_6thread17LinearCombinationISJ_Li1EffLNS1K_9ScaleType4KindE0ELNS_15FloatRoundStyleE2ESJ_EENS1_15EpilogueDefaultEEEEEvvEEEEvNT_6ParamsE,"",@"SHT_CUDA_INFO"
	.sectionflags	@""
	.align	4


	//----- nvinfo : EIATTR_CUDA_API_VERSION
	.align		4
        /*0000*/ 	.byte	0x04, 0x37
        /*0002*/ 	.short	(.L_18 - .L_17)
.L_17:
        /*0004*/ 	.word	0x00000082


	//----- nvinfo : EIATTR_KPARAM_INFO
	.align		4
.L_18:
        /*0008*/ 	.byte	0x04, 0x17
        /*000a*/ 	.short	(.L_20 - .L_19)
.L_19:
        /*000c*/ 	.word	0x00000000
        /*0010*/ 	.short	0x0000
        /*0012*/ 	.short	0x0070
        /*0014*/ 	.byte	0x00, 0xf0, 0x01, 0x10


	//----- nvinfo : EIATTR_SPARSE_MMA_MASK
	.align		4
.L_20:
        /*0018*/ 	.byte	0x03, 0x50
        /*001a*/ 	.short	0x0000


	//----- nvinfo : EIATTR_MAXREG_COUNT
	.align		4
        /*001c*/ 	.byte	0x03, 0x1b
        /*001e*/ 	.short	0x00a8


	//----- nvinfo : EIATTR_NUM_BARRIERS
	.align		4
        /*0020*/ 	.byte	0x02, 0x4c
        /*0022*/ 	.byte	0x01
	.zero		1


	//----- nvinfo : EIATTR_MERCURY_ISA_VERSION
	.align		4
        /*0024*/ 	.byte	0x03, 0x5f
        /*0026*/ 	.short	0x0101


	//----- nvinfo : EIATTR_INT_WARP_WIDE_INSTR_OFFSETS
	.align		4
        /*0028*/ 	.byte	0x04, 0x31
        /*002a*/ 	.short	(.L_22 - .L_21)


	//   ....[0]....
.L_21:
        /*002c*/ 	.word	0x00000610


	//   ....[1]....
        /*0030*/ 	.word	0x00000630


	//   ....[2]....
        /*0034*/ 	.word	0x000007c0


	//----- nvinfo : EIATTR_COOP_GROUP_MASK_REGIDS
	.align		4
.L_22:
        /*0038*/ 	.byte	0x04, 0x29
        /*003a*/ 	.short	(.L_24 - .L_23)


	//   ....[0]....
.L_23:
        /*003c*/ 	.word	0xffffffff


	//   ....[1]....
        /*0040*/ 	.word	0xffffffff


	//   ....[2]....
        /*0044*/ 	.word	0xffffffff


	//   ....[3]....
        /*0048*/ 	.word	0xffffffff


	//   ....[4]....
        /*004c*/ 	.word	0xffffffff


	//   ....[5]....
        /*0050*/ 	.word	0xffffffff


	//----- nvinfo : EIATTR_COOP_GROUP_INSTR_OFFSETS
	.align		4
.L_24:
        /*0054*/ 	.byte	0x04, 0x28
        /*0056*/ 	.short	(.L_26 - .L_25)


	//   ....[0]....
.L_25:
        /*0058*/ 	.word	0x00000060


	//   ....[1]....
        /*005c*/ 	.word	0x00000070


	//   ....[2]....
        /*0060*/ 	.word	0x00000130


	//   ....[3]....
        /*0064*/ 	.word	0x00000440


	//   ....[4]....
        /*0068*/ 	.word	0x00000980


	//   ....[5]....
        /*006c*/ 	.word	0x00001400


	//----- nvinfo : EIATTR_REG_RECONFIG
	.align		4
.L_26:
        /*0070*/ 	.byte	0x01, 0x54
	.zero		2


	//----- nvinfo : EIATTR_MBARRIER_INSTR_OFFSETS
	.align		4
        /*0074*/ 	.byte	0x04, 0x39
        /*0076*/ 	.short	(.L_28 - .L_27)


	//   ....[0]....
.L_27:
        /*0078*/ 	.word	0x00000250
        /*007c*/ 	.word	0x000000ff
        /*0080*/ 	.word	0x00000000
        /*0084*/ 	.short	0x0100
        /*0086*/ 	.byte	0x08
	.zero		1


	//   ....[1]....
        /*0088*/ 	.word	0x00000260
        /*008c*/ 	.word	0x000000ff
        /*0090*/ 	.word	0x00000070
        /*0094*/ 	.short	0x0100
        /*0096*/ 	.byte	0x08
	.zero		1


	//   ....[2]....
        /*0098*/ 	.word	0x00000270
        /*009c*/ 	.word	0x000000ff
        /*00a0*/ 	.word	0x00000008
        /*00a4*/ 	.short	0x0100
        /*00a6*/ 	.byte	0x08
	.zero		1


	//   ....[3]....
        /*00a8*/ 	.word	0x00000280
        /*00ac*/ 	.word	0x000000ff
        /*00b0*/ 	.word	0x00000078
        /*00b4*/ 	.short	0x0100
        /*00b6*/ 	.byte	0x08
	.zero		1


	//   ....[4]....
        /*00b8*/ 	.word	0x00000290
        /*00bc*/ 	.word	0x000000ff
        /*00c0*/ 	.word	0x00000010
        /*00c4*/ 	.short	0x0100
        /*00c6*/ 	.byte	0x08
	.zero		1


	//   ....[5]....
        /*00c8*/ 	.word	0x000002a0
        /*00cc*/ 	.word	0x000000ff
        /*00d0*/ 	.word	0x00000080
        /*00d4*/ 	.short	0x0100
        /*00d6*/ 	.byte	0x08
	.zero		1


	//   ....[6]....
        /*00d8*/ 	.word	0x000002b0
        /*00dc*/ 	.word	0x000000ff
        /*00e0*/ 	.word	0x00000018
        /*00e4*/ 	.short	0x0100
        /*00e6*/ 	.byte	0x08
	.zero		1


	//   ....[7]....
        /*00e8*/ 	.word	0x000002c0
        /*00ec*/ 	.word	0x000000ff
        /*00f0*/ 	.word	0x00000088
        /*00f4*/ 	.short	0x0100
        /*00f6*/ 	.byte	0x08
	.zero		1


	//   ....[8]....
        /*00f8*/ 	.word	0x000002d0
        /*00fc*/ 	.word	0x000000ff
        /*0100*/ 	.word	0x00000020
        /*0104*/ 	.short	0x0100
        /*0106*/ 	.byte	0x08
	.zero		1


	//   ....[9]....
        /*0108*/ 	.word	0x000002e0
        /*010c*/ 	.word	0x000000ff
        /*0110*/ 	.word	0x00000090
        /*0114*/ 	.short	0x0100
        /*0116*/ 	.byte	0x08
	.zero		1


	//   ....[10]....
        /*0118*/ 	.word	0x000002f0
        /*011c*/ 	.word	0x000000ff
        /*0120*/ 	.word	0x00000028
        /*0124*/ 	.short	0x0100
        /*0126*/ 	.byte	0x08
	.zero		1


	//   ....[11]....
        /*0128*/ 	.word	0x00000300
        /*012c*/ 	.word	0x000000ff
        /*0130*/ 	.word	0x00000098
        /*0134*/ 	.short	0x0100
        /*0136*/ 	.byte	0x08
	.zero		1


	//   ....[12]....
        /*0138*/ 	.word	0x00000310
        /*013c*/ 	.word	0x000000ff
        /*0140*/ 	.word	0x00000030
        /*0144*/ 	.short	0x0100
        /*0146*/ 	.byte	0x08
	.zero		1


	//   ....[13]....
        /*0148*/ 	.word	0x00000320
        /*014c*/ 	.word	0x000000ff
        /*0150*/ 	.word	0x000000a0
        /*0154*/ 	.short	0x0100
        /*0156*/ 	.byte	0x08
	.zero		1


	//   ....[14]....
        /*0158*/ 	.word	0x00000330
        /*015c*/ 	.word	0x000000ff
        /*0160*/ 	.word	0x00000038
        /*0164*/ 	.short	0x0100
        /*0166*/ 	.byte	0x08
	.zero		1


	//   ....[15]....
        /*0168*/ 	.word	0x00000340
        /*016c*/ 	.word	0x000000ff
        /*0170*/ 	.word	0x000000a8
        /*0174*/ 	.short	0x0100
        /*0176*/ 	.byte	0x08
	.zero		1


	//   ....[16]....
        /*0178*/ 	.word	0x00000350
        /*017c*/ 	.word	0x000000ff
        /*0180*/ 	.word	0x00000040
        /*0184*/ 	.short	0x0100
        /*0186*/ 	.byte	0x08
	.zero		1


	//   ....[17]....
        /*0188*/ 	.word	0x00000360
        /*018c*/ 	.word	0x000000ff
        /*0190*/ 	.word	0x000000b0
        /*0194*/ 	.short	0x0100
        /*0196*/ 	.byte	0x08
	.zero		1


	//   ....[18]....
        /*0198*/ 	.word	0x00000370
        /*019c*/ 	.word	0x000000ff
        /*01a0*/ 	.word	0x00000048
        /*01a4*/ 	.short	0x0100
        /*01a6*/ 	.byte	0x08
	.zero		1


	//   ....[19]....
        /*01a8*/ 	.word	0x00000380
        /*01ac*/ 	.word	0x000000ff
        /*01b0*/ 	.word	0x000000b8
        /*01b4*/ 	.short	0x0100
        /*01b6*/ 	.byte	0x08
	.zero		1


	//   ....[20]....
        /*01b8*/ 	.word	0x00000390
        /*01bc*/ 	.word	0x000000ff
        /*01c0*/ 	.word	0x00000050
        /*01c4*/ 	.short	0x0100
        /*01c6*/ 	.byte	0x08
	.zero		1


	//   ....[21]....
        /*01c8*/ 	.word	0x000003a0
        /*01cc*/ 	.word	0x000000ff
        /*01d0*/ 	.word	0x000000c0
        /*01d4*/ 	.short	0x0100
        /*01d6*/ 	.byte	0x08
	.zero		1


	//   ....[22]....
        /*01d8*/ 	.word	0x000003b0
        /*01dc*/ 	.word	0x000000ff
        /*01e0*/ 	.word	0x00000058
        /*01e4*/ 	.short	0x0100
        /*01e6*/ 	.byte	0x08
	.zero		1


	//   ....[23]....
        /*01e8*/ 	.word	0x000003c0
        /*01ec*/ 	.word	0x000000ff
        /*01f0*/ 	.word	0x000000c8
        /*01f4*/ 	.short	0x0100
        /*01f6*/ 	.byte	0x08
	.zero		1


	//   ....[24]....
        /*01f8*/ 	.word	0x000003d0
        /*01fc*/ 	.word	0x000000ff
        /*0200*/ 	.word	0x00000060
        /*0204*/ 	.short	0x0100
        /*0206*/ 	.byte	0x08
	.zero		1


	//   ....[25]....
        /*0208*/ 	.word	0x000003e0
        /*020c*/ 	.word	0x000000ff
        /*0210*/ 	.word	0x000000d0
        /*0214*/ 	.short	0x0100
        /*0216*/ 	.byte	0x08
	.zero		1


	//   ....[26]....
        /*0218*/ 	.word	0x000003f0
        /*021c*/ 	.word	0x000000ff
        /*0220*/ 	.word	0x00000068
        /*0224*/ 	.short	0x0100
        /*0226*/ 	.byte	0x08
	.zero		1


	//   ....[27]....
        /*0228*/ 	.word	0x00000400
        /*022c*/ 	.word	0x000000ff
        /*0230*/ 	.word	0x000000d8
        /*0234*/ 	.short	0x0100
        /*0236*/ 	.byte	0x08
	.zero		1


	//   ....[28]....
        /*0238*/ 	.word	0x00000840
        /*023c*/ 	.word	0x000000ff
        /*0240*/ 	.word	0x000000f0
        /*0244*/ 	.short	0x0100
        /*0246*/ 	.byte	0x06
	.zero		1


	//   ....[29]....
        /*0248*/ 	.word	0x000008f0
        /*024c*/ 	.word	0x000000ff
        /*0250*/ 	.word	0x000000f8
        /*0254*/ 	.short	0x0100
        /*0256*/ 	.byte	0x06
	.zero		1


	//   ....[30]....
        /*0258*/ 	.word	0x00001930
        /*025c*/ 	.word	0x000000ff
        /*0260*/ 	.word	0x00000000
        /*0264*/ 	.short	0x010a
        /*0266*/ 	.byte	0x06
	.zero		1


	//   ....[31]....
        /*0268*/ 	.word	0x00001970
        /*026c*/ 	.word	0x000000ff
        /*0270*/ 	.word	0x00000000
        /*0274*/ 	.short	0x010a
        /*0276*/ 	.byte	0x06
	.zero		1


	//   ....[32]....
        /*0278*/ 	.word	0x000022a0
        /*027c*/ 	.word	0x000000ff
        /*0280*/ 	.word	0x00000000
        /*0284*/ 	.short	0x010a
        /*0286*/ 	.byte	0x0c
	.zero		1


	//   ....[33]....
        /*0288*/ 	.word	0x000022e0
        /*028c*/ 	.word	0x000000ff
        /*0290*/ 	.word	0x00000000
        /*0294*/ 	.short	0x010a
        /*0296*/ 	.byte	0x0c
	.zero		1


	//   ....[34]....
        /*0298*/ 	.word	0x00002910
        /*029c*/ 	.word	0x0000008c
        /*02a0*/ 	.word	0x00000000
        /*02a4*/ 	.short	0x0101
        /*02a6*/ 	.byte	0x3f
	.zero		1


	//   ....[35]....
        /*02a8*/ 	.word	0x00002fc0
        /*02ac*/ 	.word	0x0000000c
        /*02b0*/ 	.word	0x00000000
        /*02b4*/ 	.short	0x0101
        /*02b6*/ 	.byte	0x3f
	.zero		1


	//   ....[36]....
        /*02b8*/ 	.word	0x000089e0
        /*02bc*/ 	.word	0x00000012
        /*02c0*/ 	.word	0x00000070
        /*02c4*/ 	.short	0x010a
        /*02c6*/ 	.byte	0x3f
	.zero		1


	//   ....[37]....
        /*02c8*/ 	.word	0x00008d90
        /*02cc*/ 	.word	0x00000008
        /*02d0*/ 	.word	0x000000f8
        /*02d4*/ 	.short	0x0101
        /*02d6*/ 	.byte	0x3f
	.zero		1


	//   ....[38]....
        /*02d8*/ 	.word	0x000094b0
        /*02dc*/ 	.word	0x00000007
        /*02e0*/ 	.word	0x00000000
        /*02e4*/ 	.short	0x010a
        /*02e6*/ 	.byte	0x3f
	.zero		1


	//   ....[39]....
        /*02e8*/ 	.word	0x00009530
        /*02ec*/ 	.word	0x00000009
        /*02f0*/ 	.word	0x00000000
        /*02f4*/ 	.short	0x010a
        /*02f6*/ 	.byte	0x3f
	.zero		1


	//   ....[40]....
        /*02f8*/ 	.word	0x000095c0
        /*02fc*/ 	.word	0x00000006
        /*0300*/ 	.word	0x00000000
        /*0304*/ 	.short	0x010a
        /*0306*/ 	.byte	0x3f
	.zero		1


	//   ....[41]....
        /*0308*/ 	.word	0x00009650
        /*030c*/ 	.word	0x00000009
        /*0310*/ 	.word	0x00000000
        /*0314*/ 	.short	0x010a
        /*0316*/ 	.byte	0x3f
	.zero		1


	//   ....[42]....
        /*0318*/ 	.word	0x000096e0
        /*031c*/ 	.word	0x00000006
        /*0320*/ 	.word	0x00000000
        /*0324*/ 	.short	0x010a
        /*0326*/ 	.byte	0x3f
	.zero		1


	//   ....[43]....
        /*0328*/ 	.word	0x00009770
        /*032c*/ 	.word	0x00000009
        /*0330*/ 	.word	0x00000000
        /*0334*/ 	.short	0x010a
        /*0336*/ 	.byte	0x3f
	.zero		1


	//   ....[44]....
        /*0338*/ 	.word	0x00009800
        /*033c*/ 	.word	0x00000006
        /*0340*/ 	.word	0x00000000
        /*0344*/ 	.short	0x010a
        /*0346*/ 	.byte	0x3f
	.zero		1


	//   ....[45]....
        /*0348*/ 	.word	0x00009890
        /*034c*/ 	.word	0x00000009
        /*0350*/ 	.word	0x00000000
        /*0354*/ 	.short	0x010a
        /*0356*/ 	.byte	0x3f
	.zero		1


	//   ....[46]....
        /*0358*/ 	.word	0x00009920
        /*035c*/ 	.word	0x00000006
        /*0360*/ 	.word	0x00000000
        /*0364*/ 	.short	0x010a
        /*0366*/ 	.byte	0x3f
	.zero		1


	//   ....[47]....
        /*0368*/ 	.word	0x000099b0
        /*036c*/ 	.word	0x00000009
        /*0370*/ 	.word	0x00000000
        /*0374*/ 	.short	0x010a
        /*0376*/ 	.byte	0x3f
	.zero		1


	//   ....[48]....
        /*0378*/ 	.word	0x00009a40
        /*037c*/ 	.word	0x00000006
        /*0380*/ 	.word	0x00000000
        /*0384*/ 	.short	0x010a
        /*0386*/ 	.byte	0x3f
	.zero		1


	//   ....[49]....
        /*0388*/ 	.word	0x00009ad0
        /*038c*/ 	.word	0x00000009
        /*0390*/ 	.word	0x00000000
        /*0394*/ 	.short	0x010a
        /*0396*/ 	.byte	0x3f
	.zero		1


	//   ....[50]....
        /*0398*/ 	.word	0x00009b60
        /*039c*/ 	.word	0x00000006
        /*03a0*/ 	.word	0x00000000
        /*03a4*/ 	.short	0x010a
        /*03a6*/ 	.byte	0x3f
	.zero		1


	//   ....[51]....
        /*03a8*/ 	.word	0x00009bf0
        /*03ac*/ 	.word	0x00000003
        /*03b0*/ 	.word	0x00000000
        /*03b4*/ 	.short	0x010a
        /*03b6*/ 	.byte	0x3f
	.zero		1


	//   ....[52]....
        /*03b8*/ 	.word	0x00009c60
        /*03bc*/ 	.word	0x0000000d
        /*03c0*/ 	.word	0x00000000
        /*03c4*/ 	.short	0x010a
        /*03c6*/ 	.byte	0x3f
	.zero		1


	//   ....[53]....
        /*03c8*/ 	.word	0x00009cc0
        /*03cc*/ 	.word	0x00000091
        /*03d0*/ 	.word	0x00000000
        /*03d4*/ 	.short	0x010a
        /*03d6*/ 	.byte	0x3f
	.zero		1


	//   ....[54]....
        /*03d8*/ 	.word	0x00009d90
        /*03dc*/ 	.word	0x00000012
        /*03e0*/ 	.word	0x00000070
        /*03e4*/ 	.short	0x010a
        /*03e6*/ 	.byte	0x3f
	.zero		1


	//   ....[55]....
        /*03e8*/ 	.word	0x00009e60
        /*03ec*/ 	.word	0x00000007
        /*03f0*/ 	.word	0x00000000
        /*03f4*/ 	.short	0x010a
        /*03f6*/ 	.byte	0x3f
	.zero		1


	//   ....[56]....
        /*03f8*/ 	.word	0x00009eb0
        /*03fc*/ 	.word	0x00000009
        /*0400*/ 	.word	0x00000000
        /*0404*/ 	.short	0x010a
        /*0406*/ 	.byte	0x3f
	.zero		1


	//   ....[57]....
        /*0408*/ 	.word	0x00009f00
        /*040c*/ 	.word	0x00000006
        /*0410*/ 	.word	0x00000000
        /*0414*/ 	.short	0x010a
        /*0416*/ 	.byte	0x3f
	.zero		1


	//   ....[58]....
        /*0418*/ 	.word	0x00009f50
        /*041c*/ 	.word	0x00000009
        /*0420*/ 	.word	0x00000000
        /*0424*/ 	.short	0x010a
        /*0426*/ 	.byte	0x3f
	.zero		1


	//   ....[59]....
        /*0428*/ 	.word	0x00009fa0
        /*042c*/ 	.word	0x00000006
        /*0430*/ 	.word	0x00000000
        /*0434*/ 	.short	0x010a
        /*0436*/ 	.byte	0x3f
	.zero		1


	//   ....[60]....
        /*0438*/ 	.word	0x00009ff0
        /*043c*/ 	.word	0x00000009
        /*0440*/ 	.word	0x00000000
        /*0444*/ 	.short	0x010a
        /*0446*/ 	.byte	0x3f
	.zero		1


	//   ....[61]....
        /*0448*/ 	.word	0x0000a040
        /*044c*/ 	.word	0x00000006
        /*0450*/ 	.word	0x00000000
        /*0454*/ 	.short	0x010a
        /*0456*/ 	.byte	0x3f
	.zero		1


	//   ....[62]....
        /*0458*/ 	.word	0x0000a090
        /*045c*/ 	.word	0x00000009
        /*0460*/ 	.word	0x00000000
        /*0464*/ 	.short	0x010a
        /*0466*/ 	.byte	0x3f
	.zero		1


	//   ....[63]....
        /*0468*/ 	.word	0x0000a0e0
        /*046c*/ 	.word	0x00000006
        /*0470*/ 	.word	0x00000000
        /*0474*/ 	.short	0x010a
        /*0476*/ 	.byte	0x3f
	.zero		1


	//   ....[64]....
        /*0478*/ 	.word	0x0000a130
        /*047c*/ 	.word	0x00000009
        /*0480*/ 	.word	0x00000000
        /*0484*/ 	.short	0x010a
        /*0486*/ 	.byte	0x3f
	.zero		1


	//   ....[65]....
        /*0488*/ 	.word	0x0000a180
        /*048c*/ 	.word	0x00000006
        /*0490*/ 	.word	0x00000000
        /*0494*/ 	.short	0x010a
        /*0496*/ 	.byte	0x3f
	.zero		1


	//   ....[66]....
        /*0498*/ 	.word	0x0000a1d0
        /*049c*/ 	.word	0x00000009
        /*04a0*/ 	.word	0x00000000
        /*04a4*/ 	.short	0x010a
        /*04a6*/ 	.byte	0x3f
	.zero		1


	//   ....[67]....
        /*04a8*/ 	.word	0x0000a220
        /*04ac*/ 	.word	0x00000006
        /*04b0*/ 	.word	0x00000000
        /*04b4*/ 	.short	0x010a
        /*04b6*/ 	.byte	0x3f
	.zero		1


	//----- nvinfo : EIATTR_NUM_MBARRIERS
	.align		4
.L_28:
        /*04b8*/ 	.byte	0x03, 0x38
        /*04ba*/ 	.short	0x001e


	//----- nvinfo : EIATTR_EXIT_INSTR_OFFSETS
	.align		4
        /*04bc*/ 	.byte	0x04, 0x1c
        /*04be*/ 	.short	(.L_30 - .L_29)


	//   ....[0]....
.L_29:
        /*04c0*/ 	.word	0x00000ae0


	//   ....[1]....
        /*04c4*/ 	.word	0x000012d0


	//   ....[2]....
        /*04c8*/ 	.word	0x00007fe0


	//   ....[3]....
        /*04cc*/ 	.word	0x00008540


	//   ....[4]....
        /*04d0*/ 	.word	0x00009c40


	//----- nvinfo : EIATTR_MAX_THREADS
	.align		4
.L_30:
        /*04d4*/ 	.byte	0x04, 0x05
        /*04d6*/ 	.short	(.L_32 - .L_31)
.L_31:
        /*04d8*/ 	.word	0x00000180
        /*04dc*/ 	.word	0x00000001
        /*04e0*/ 	.word	0x00000001


	//----- nvinfo : EIATTR_CRS_STACK_SIZE
	.align		4
.L_32:
        /*04e4*/ 	.byte	0x04, 0x1e
        /*04e6*/ 	.short	(.L_34 - .L_33)
.L_33:
        /*04e8*/ 	.word	0x00000000


	//----- nvinfo : EIATTR_CBANK_PARAM_SIZE
	.align		4
.L_34:
        /*04ec*/ 	.byte	0x03, 0x19
        /*04ee*/ 	.short	0x0470


	//----- nvinfo : EIATTR_PARAM_CBANK
	.align		4
        /*04f0*/ 	.byte	0x04, 0x0a
        /*04f2*/ 	.short	(.L_36 - .L_35)
	.align		4
.L_35:
        /*04f4*/ 	.word	index@(.nv.constant0._ZN7cutlass13device_kernelINS_4gemm6kernel13GemmUniversalIN4cute5tupleIJiiiiEEENS1_10collective13CollectiveMmaINS1_37MainloopSm90TmaGmmaWarpSpecializedFP8ILi14ENS5_IJNS4_1CILi4EEESB_NSA_ILi1EEEEEENS1_35KernelTmaWarpSpecializedCooperativeEEENS5_IJNSA_ILi128EEESG_NSA_ILi64EEEEEENS_12float_e4m3_tENS5_IJlSC_lEEESJ_SK_NS4_8TiledMMAINS4_8MMA_AtomIJNS4_4SM904GMMA31MMA_64x128x32_F32E4M3E4M3_SS_TNILNSO_7ScaleInE1ELSQ_1EEEEEENS4_6LayoutINS5_IJNSA_ILi2EEESC_SC_EEENS5_IJSC_NSA_ILi0EEESW_EEEEENS5_IJNS4_10UnderscoreESZ_SZ_EEEEENS4_23SM90_TMA_LOAD_MULTICASTENS4_14ComposedLayoutINS4_7SwizzleILi2ELi4ELi3EEENS4_18smem_ptr_flag_bitsILi8EEENST_INS5_IJNSA_ILi8EEESH_EEENS5_IJSH_SC_EEEEEEEvNS4_8identityES12_S1C_vS1D_EENS_8epilogue10collective6detail29Sm90TmaWarpSpecializedAdapterINS1G_15DefaultEpilogueISJ_SK_SK_NS1F_6thread17LinearCombinationISJ_Li1EffLNS1K_9ScaleType4KindE0ELNS_15FloatRoundStyleE2ESJ_EENS1_15EpilogueDefaultEEEEEvvEEEEvNT_6ParamsE)
        /*04f8*/ 	.short	0x0210
        /*04fa*/ 	.short	0x0470


	//----- nvinfo : EIATTR_SW_WAR
	.align		4
.L_36:
        /*04fc*/ 	.byte	0x04, 0x36
        /*04fe*/ 	.short	(.L_38 - .L_37)
.L_37:
        /*0500*/ 	.word	0x00000008
.L_38:


//--------------------- .nv.callgraph             --------------------------
	.section	.nv.callgraph,"",@"SHT_CUDA_CALLGRAPH"
	.align	4
	.sectionentsize	8
	.align		4
        /*0000*/ 	.word	0x00000000
	.align		4
        /*0004*/ 	.word	0xffffffff
	.align		4
        /*0008*/ 	.word	0x00000000
	.align		4
        /*000c*/ 	.word	0xfffffffe
	.align		4
        /*0010*/ 	.word	0x00000000
	.align		4
        /*0014*/ 	.word	0xfffffffd
	.align		4
        /*0018*/ 	.word	0x00000000
	.align		4
        /*001c*/ 	.word	0xfffffffc


//--------------------- .nv.constant4             --------------------------
	.section	.nv.constant4,"a",@progbits
	.align	8
	.align		8
.nv.constant4:
        /*0000*/ 	.dword	_ZN40_INTERNAL_0dc9a5f4_4_k_cu_3b9d7b89_332614cuda3std3__45__cpo5beginE
	.align		8
        /*0008*/ 	.dword	_ZN40_INTERNAL_0dc9a5f4_4_k_cu_3b9d7b89_332614cuda3std3__45__cpo3endE
	.align		8
        /*0010*/ 	.dword	_ZN40_INTERNAL_0dc9a5f4_4_k_cu_3b9d7b89_332614cuda3std3__45__cpo6cbeginE
	.align		8
        /*0018*/ 	.dword	_ZN40_INTERNAL_0dc9a5f4_4_k_cu_3b9d7b89_332614cuda3std3__45__cpo4cendE
	.align		8
        /*0020*/ 	.dword	_ZN40_INTERNAL_0dc9a5f4_4_k_cu_3b9d7b89_332614cuda3std3__442_GLOBAL__N__0dc9a5f4_4_k_cu_3b9d7b89_332616ignoreE
	.align		8
        /*0028*/ 	.dword	_ZN40_INTERNAL_0dc9a5f4_4_k_cu_3b9d7b89_332614cuda3std3__419piecewise_constructE
	.align		8
        /*0030*/ 	.dword	_ZN40_INTERNAL_0dc9a5f4_4_k_cu_3b9d7b89_332614cuda3std3__48in_placeE
	.align		8
        /*0038*/ 	.dword	_ZN40_INTERNAL_0dc9a5f4_4_k_cu_3b9d7b89_332614cuda3std6ranges3__45__cpo4swapE
	.align		8
        /*0040*/ 	.dword	_ZN40_INTERNAL_0dc9a5f4_4_k_cu_3b9d7b89_332614cuda3std6ranges3__45__cpo9iter_moveE
	.align		8
        /*0048*/ 	.dword	_ZN40_INTERNAL_0dc9a5f4_4_k_cu_3b9d7b89_332614cute7productE
	.align		8
        /*0050*/ 	.dword	_ZN40_INTERNAL_0dc9a5f4_4_k_cu_3b9d7b89_332614cute1_E


//--------------------- .text._ZN7cutlass13device_kernelINS_4gemm6kernel13GemmUniversalIN4cute5tupleIJiiiiEEENS1_10collective13CollectiveMmaINS1_37MainloopSm90TmaGmmaWarpSpecializedFP8ILi14ENS5_IJNS4_1CILi4EEESB_NSA_ILi1EEEEEENS1_35KernelTmaWarpSpecializedCooperativeEEENS5_IJNSA_ILi128EEESG_NSA_ILi64EEEEEENS_12float_e4m3_tENS5_IJlSC_lEEESJ_SK_NS4_8TiledMMAINS4_8MMA_AtomIJNS4_4SM904GMMA31MMA_64x128x32_F32E4M3E4M3_SS_TNILNSO_7ScaleInE1ELSQ_1EEEEEENS4_6LayoutINS5_IJNSA_ILi2EEESC_SC_EEENS5_IJSC_NSA_ILi0EEESW_EEEEENS5_IJNS4_10UnderscoreESZ_SZ_EEEEENS4_23SM90_TMA_LOAD_MULTICASTENS4_14ComposedLayoutINS4_7SwizzleILi2ELi4ELi3EEENS4_18smem_ptr_flag_bitsILi8EEENST_INS5_IJNSA_ILi8EEESH_EEENS5_IJSH_SC_EEEEEEEvNS4_8identityES12_S1C_vS1D_EENS_8epilogue10collective6detail29Sm90TmaWarpSpecializedAdapterINS1G_15DefaultEpilogueISJ_SK_SK_NS1F_6thread17LinearCombinationISJ_Li1EffLNS1K_9ScaleType4KindE0ELNS_15FloatRoundStyleE2ESJ_EENS1_15EpilogueDefaultEEEEEvvEEEEvNT_6ParamsE --------------------------
	.section	.text._ZN7cutlass13device_kernelINS_4gemm6kernel13GemmUniversalIN4cute5tupleIJiiiiEEENS1_10collective13CollectiveMmaINS1_37MainloopSm90TmaGmmaWarpSpecializedFP8ILi14ENS5_IJNS4_1CILi4EEESB_NSA_ILi1EEEEEENS1_35KernelTmaWarpSpecializedCooperativeEEENS5_IJNSA_ILi128EEESG_NSA_ILi64EEEEEENS_12float_e4m3_tENS5_IJlSC_lEEESJ_SK_NS4_8TiledMMAINS4_8MMA_AtomIJNS4_4SM904GMMA31MMA_64x128x32_F32E4M3E4M3_SS_TNILNSO_7ScaleInE1ELSQ_1EEEEEENS4_6LayoutINS5_IJNSA_ILi2EEESC_SC_EEENS5_IJSC_NSA_ILi0EEESW_EEEEENS5_IJNS4_10UnderscoreESZ_SZ_EEEEENS4_23SM90_TMA_LOAD_MULTICASTENS4_14ComposedLayoutINS4_7SwizzleILi2ELi4ELi3EEENS4_18smem_ptr_flag_bitsILi8EEENST_INS5_IJNSA_ILi8EEESH_EEENS5_IJSH_SC_EEEEEEEvNS4_8identityES12_S1C_vS1D_EENS_8epilogue10collective6detail29Sm90TmaWarpSpecializedAdapterINS1G_15DefaultEpilogueISJ_SK_SK_NS1F_6thread17LinearCombinationISJ_Li1EffLNS1K_9ScaleType4KindE0ELNS_15FloatRoundStyleE2ESJ_EENS1_15EpilogueDefaultEEEEEvvEEEEvNT_6ParamsE,"ax",@progbits
	.align	128
.text._ZN7cutlass13device_kernelINS_4gemm6kernel13GemmUniversalIN4cute5tupleIJiiiiEEENS1_10collective13CollectiveMmaINS1_37MainloopSm90TmaGmmaWarpSpecializedFP8ILi14ENS5_IJNS4_1CILi4EEESB_NSA_ILi1EEEEEENS1_35KernelTmaWarpSpecializedCooperativeEEENS5_IJNSA_ILi128EEESG_NSA_ILi64EEEEEENS_12float_e4m3_tENS5_IJlSC_lEEESJ_SK_NS4_8TiledMMAINS4_8MMA_AtomIJNS4_4SM904GMMA31MMA_64x128x32_F32E4M3E4M3_SS_TNILNSO_7ScaleInE1ELSQ_1EEEEEENS4_6LayoutINS5_IJNSA_ILi2EEESC_SC_EEENS5_IJSC_NSA_ILi0EEESW_EEEEENS5_IJNS4_10UnderscoreESZ_SZ_EEEEENS4_23SM90_TMA_LOAD_MULTICASTENS4_14ComposedLayoutINS4_7SwizzleILi2ELi4ELi3EEENS4_18smem_ptr_flag_bitsILi8EEENST_INS5_IJNSA_ILi8EEESH_EEENS5_IJSH_SC_EEEEEEEvNS4_8identityES12_S1C_vS1D_EENS_8epilogue10collective6detail29Sm90TmaWarpSpecializedAdapterINS1G_15DefaultEpilogueISJ_SK_SK_NS1F_6thread17LinearCombinationISJ_Li1EffLNS1K_9ScaleType4KindE0ELNS_15FloatRoundStyleE2ESJ_EENS1_15EpilogueDefaultEEEEEvvEEEEvNT_6ParamsE:
        .type           _ZN7cutlass13device_kernelINS_4gemm6kernel13GemmUniversalIN4cute5tupleIJiiiiEEENS1_10collective13CollectiveMmaINS1_37MainloopSm90TmaGmmaWarpSpecializedFP8ILi14ENS5_IJNS4_1CILi4EEESB_NSA_ILi1EEEEEENS1_35KernelTmaWarpSpecializedCooperativeEEENS5_IJNSA_ILi128EEESG_NSA_ILi64EEEEEENS_12float_e4m3_tENS5_IJlSC_lEEESJ_SK_NS4_8TiledMMAINS4_8MMA_AtomIJNS4_4SM904GMMA31MMA_64x128x32_F32E4M3E4M3_SS_TNILNSO_7ScaleInE1ELSQ_1EEEEEENS4_6LayoutINS5_IJNSA_ILi2EEESC_SC_EEENS5_IJSC_NSA_ILi0EEESW_EEEEENS5_IJNS4_10UnderscoreESZ_SZ_EEEEENS4_23SM90_TMA_LOAD_MULTICASTENS4_14ComposedLayoutINS4_7SwizzleILi2ELi4ELi3EEENS4_18smem_ptr_flag_bitsILi8EEENST_INS5_IJNSA_ILi8EEESH_EEENS5_IJSH_SC_EEEEEEEvNS4_8identityES12_S1C_vS1D_EENS_8epilogue10collective6detail29Sm90TmaWarpSpecializedAdapterINS1G_15DefaultEpilogueISJ_SK_SK_NS1F_6thread17LinearCombinationISJ_Li1EffLNS1K_9ScaleType4KindE0ELNS_15FloatRoundStyleE2ESJ_EENS1_15EpilogueDefaultEEEEEvvEEEEvNT_6ParamsE,@function
        .size           _ZN7cutlass13device_kernelINS_4gemm6kernel13GemmUniversalIN4cute5tupleIJiiiiEEENS1_10collective13CollectiveMmaINS1_37MainloopSm90TmaGmmaWarpSpecializedFP8ILi14ENS5_IJNS4_1CILi4EEESB_NSA_ILi1EEEEEENS1_35KernelTmaWarpSpecializedCooperativeEEENS5_IJNSA_ILi128EEESG_NSA_ILi64EEEEEENS_12float_e4m3_tENS5_IJlSC_lEEESJ_SK_NS4_8TiledMMAINS4_8MMA_AtomIJNS4_4SM904GMMA31MMA_64x128x32_F32E4M3E4M3_SS_TNILNSO_7ScaleInE1ELSQ_1EEEEEENS4_6LayoutINS5_IJNSA_ILi2EEESC_SC_EEENS5_IJSC_NSA_ILi0EEESW_EEEEENS5_IJNS4_10UnderscoreESZ_SZ_EEEEENS4_23SM90_TMA_LOAD_MULTICASTENS4_14ComposedLayoutINS4_7SwizzleILi2ELi4ELi3EEENS4_18smem_ptr_flag_bitsILi8EEENST_INS5_IJNSA_ILi8EEESH_EEENS5_IJSH_SC_EEEEEEEvNS4_8identityES12_S1C_vS1D_EENS_8epilogue10collective6detail29Sm90TmaWarpSpecializedAdapterINS1G_15DefaultEpilogueISJ_SK_SK_NS1F_6thread17LinearCombinationISJ_Li1EffLNS1K_9ScaleType4KindE0ELNS_15FloatRoundStyleE2ESJ_EENS1_15EpilogueDefaultEEEEEvvEEEEvNT_6ParamsE,(.L_x_227 - _ZN7cutlass13device_kernelINS_4gemm6kernel13GemmUniversalIN4cute5tupleIJiiiiEEENS1_10collective13CollectiveMmaINS1_37MainloopSm90TmaGmmaWarpSpecializedFP8ILi14ENS5_IJNS4_1CILi4EEESB_NSA_ILi1EEEEEENS1_35KernelTmaWarpSpecializedCooperativeEEENS5_IJNSA_ILi128EEESG_NSA_ILi64EEEEEENS_12float_e4m3_tENS5_IJlSC_lEEESJ_SK_NS4_8TiledMMAINS4_8MMA_AtomIJNS4_4SM904GMMA31MMA_64x128x32_F32E4M3E4M3_SS_TNILNSO_7ScaleInE1ELSQ_1EEEEEENS4_6LayoutINS5_IJNSA_ILi2EEESC_SC_EEENS5_IJSC_NSA_ILi0EEESW_EEEEENS5_IJNS4_10UnderscoreESZ_SZ_EEEEENS4_23SM90_TMA_LOAD_MULTICASTENS4_14ComposedLayoutINS4_7SwizzleILi2ELi4ELi3EEENS4_18smem_ptr_flag_bitsILi8EEENST_INS5_IJNSA_ILi8EEESH_EEENS5_IJSH_SC_EEEEEEEvNS4_8identityES12_S1C_vS1D_EENS_8epilogue10collective6detail29Sm90TmaWarpSpecializedAdapterINS1G_15DefaultEpilogueISJ_SK_SK_NS1F_6thread17LinearCombinationISJ_Li1EffLNS1K_9ScaleType4KindE0ELNS_15FloatRoundStyleE2ESJ_EENS1_15EpilogueDefaultEEEEEvvEEEEvNT_6ParamsE)
        .other          _ZN7cutlass13device_kernelINS_4gemm6kernel13GemmUniversalIN4cute5tupleIJiiiiEEENS1_10collective13CollectiveMmaINS1_37MainloopSm90TmaGmmaWarpSpecializedFP8ILi14ENS5_IJNS4_1CILi4EEESB_NSA_ILi1EEEEEENS1_35KernelTmaWarpSpecializedCooperativeEEENS5_IJNSA_ILi128EEESG_NSA_ILi64EEEEEENS_12float_e4m3_tENS5_IJlSC_lEEESJ_SK_NS4_8TiledMMAINS4_8MMA_AtomIJNS4_4SM904GMMA31MMA_64x128x32_F32E4M3E4M3_SS_TNILNSO_7ScaleInE1ELSQ_1EEEEEENS4_6LayoutINS5_IJNSA_ILi2EEESC_SC_EEENS5_IJSC_NSA_ILi0EEESW_EEEEENS5_IJNS4_10UnderscoreESZ_SZ_EEEEENS4_23SM90_TMA_LOAD_MULTICASTENS4_14ComposedLayoutINS4_7SwizzleILi2ELi4ELi3EEENS4_18smem_ptr_flag_bitsILi8EEENST_INS5_IJNSA_ILi8EEESH_EEENS5_IJSH_SC_EEEEEEEvNS4_8identityES12_S1C_vS1D_EENS_8epilogue10collective6detail29Sm90TmaWarpSpecializedAdapterINS1G_15DefaultEpilogueISJ_SK_SK_NS1F_6thread17LinearCombinationISJ_Li1EffLNS1K_9ScaleType4KindE0ELNS_15FloatRoundStyleE2ESJ_EENS1_15EpilogueDefaultEEEEEvvEEEEvNT_6ParamsE,@"STO_CUDA_ENTRY STV_DEFAULT"
_ZN7cutlass13device_kernelINS_4gemm6kernel13GemmUniversalIN4cute5tupleIJiiiiEEENS1_10collective13CollectiveMmaINS1_37MainloopSm90TmaGmmaWarpSpecializedFP8ILi14ENS5_IJNS4_1CILi4EEESB_NSA_ILi1EEEEEENS1_35KernelTmaWarpSpecializedCooperativeEEENS5_IJNSA_ILi128EEESG_NSA_ILi64EEEEEENS_12float_e4m3_tENS5_IJlSC_lEEESJ_SK_NS4_8TiledMMAINS4_8MMA_AtomIJNS4_4SM904GMMA31MMA_64x128x32_F32E4M3E4M3_SS_TNILNSO_7ScaleInE1ELSQ_1EEEEEENS4_6LayoutINS5_IJNSA_ILi2EEESC_SC_EEENS5_IJSC_NSA_ILi0EEESW_EEEEENS5_IJNS4_10UnderscoreESZ_SZ_EEEEENS4_23SM90_TMA_LOAD_MULTICASTENS4_14ComposedLayoutINS4_7SwizzleILi2ELi4ELi3EEENS4_18smem_ptr_flag_bitsILi8EEENST_INS5_IJNSA_ILi8EEESH_EEENS5_IJSH_SC_EEEEEEEvNS4_8identityES12_S1C_vS1D_EENS_8epilogue10collective6detail29Sm90TmaWarpSpecializedAdapterINS1G_15DefaultEpilogueISJ_SK_SK_NS1F_6thread17LinearCombinationISJ_Li1EffLNS1K_9ScaleType4KindE0ELNS_15FloatRoundStyleE2ESJ_EENS1_15EpilogueDefaultEEEEEvvEEEEvNT_6ParamsE:
[----:B------:R-:W-:Y:S01]  /*0000*/  LDC R1, c[0x0][0x28] ;  /* 0x00000a00ff017b82 */ /* 0x000fe20000000800 */
[----:B------:R-:W0:Y:S01]  /*0010*/  S2R R0, SR_TID.X ;  /* 0x0000000000007919 */ /* 0x000e220000002100 */
[----:B------:R-:W-:Y:S01]  /*0020*/  ELECT P0, URZ, PT ;  /* 0x00000000003f782f */ /* 0x000fe20003800000 */
[----:B------:R-:W-:Y:S01]  /*0030*/  BSSY B0, `(.L_x_0) ;  /* 0x000000f000007945 */ /* 0x000fe20003800000 */
[--C-:B0-----:R-:W-:Y:S02]  /*0040*/  SHF.R.U32.HI R2, RZ, 0x5, R0.reuse ;  /* 0x00000005ff027819 */ /* 0x101fe40000011600 */
[----:B------:R-:W-:-:S03]  /*0050*/  SHF.R.U32.HI R3, RZ, 0x7, R0 ;  /* 0x00000007ff037819 */ /* 0x000fc60000011600 */
[----:B------:R-:W0:Y:S04]  /*0060*/  SHFL.IDX PT, R7, R2, RZ, 0x1f ;  /* 0x00001fff02077589 */ /* 0x000e2800000e0000 */
[----:B------:R-:W1:Y:S01]  /*0070*/  SHFL.IDX PT, R3, R3, RZ, 0x1f ;  /* 0x00001fff03037589 */ /* 0x000e6200000e0000 */
[----:B0-----:R-:W-:-:S13]  /*0080*/  ISETP.NE.OR P0, PT, R7, RZ, !P0 ;  /* 0x000000ff0700720c */ /* 0x001fda0004705670 */
[----:B-1----:R-:W-:Y:S05]  /*0090*/  @P0 BRA `(.L_x_1) ;  /* 0x0000000000200947 */ /* 0x002fea0003800000 */
[----:B------:R-:W-:Y:S02]  /*00a0*/  ULDC.64 UR4, c[0x0][0x198] ;  /* 0x0000660000047ab9 */ /* 0x000fe40000000a00 */
[----:B------:R-:W-:Y:S02]  /*00b0*/  UIADD3 UR6, UP0, UR4, 0xf0, URZ ;  /* 0x000000f004067890 */ /* 0x000fe4000ff1e03f */
[----:B------:R-:W-:Y:S02]  /*00c0*/  UIADD3 UR4, UP1, UR4, 0x1f0, URZ ;  /* 0x000001f004047890 */ /* 0x000fe4000ff3e03f */
[----:B------:R-:W-:Y:S02]  /*00d0*/  UIADD3.X UR7, URZ, UR5, URZ, UP0, !UPT ;  /* 0x000000053f077290 */ /* 0x000fe400087fe43f */
[----:B------:R-:W-:-:S07]  /*00e0*/  UIADD3.X UR5, URZ, UR5, URZ, UP1, !UPT ;  /* 0x000000053f057290 */ /* 0x000fce0008ffe43f */
[----:B------:R0:W-:Y:S02]  /*00f0*/  UTMACCTL.PF [UR6] ;  /* 0x00000000060079b9 */ /* 0x0001e40008040000 */
[----:B------:R0:W-:Y:S02]  /*0100*/  UTMACCTL.PF [UR4] ;  /* 0x00000000040079b9 */ /* 0x0001e40008040000 */
[----:B0-----:R-:W-:Y:S01]  /*0110*/  NOP ;  /* 0x0000000000007918 */ /* 0x001fe20000000000 */
.L_x_1:
[----:B------:R-:W-:Y:S05]  /*0120*/  BSYNC B0 ;  /* 0x0000000000007941 */ /* 0x000fea0003800000 */
.L_x_0:
[----:B------:R-:W0:Y:S02]  /*0130*/  SHFL.IDX PT, R4, R2, RZ, 0x1f ;  /* 0x00001fff02047589 */ /* 0x000e2400000e0000 */
[----:B0-----:R-:W-:-:S13]  /*0140*/  ISETP.NE.AND P0, PT, R4, RZ, PT ;  /* 0x000000ff0400720c */ /* 0x001fda0003f05270 */
[----:B------:R-:W-:Y:S05]  /*0150*/  @P0 BRA `(.L_x_2) ;  /* 0x0000000000b40947 */ /* 0x000fea0003800000 */
[----:B------:R-:W-:Y:S01]  /*0160*/  ELECT P0, URZ, PT ;  /* 0x00000000003f782f */ /* 0x000fe20003800000 */
[----:B------:R-:W-:-:S12]  /*0170*/  BSSY B0, `(.L_x_2) ;  /* 0x000002b000007945 */ /* 0x000fd80003800000 */
[----:B------:R-:W-:Y:S05]  /*0180*/  @!P0 BRA `(.L_x_3) ;  /* 0x0000000000a48947 */ /* 0x000fea0003800000 */
[----:B------:R-:W0:Y:S01]  /*0190*/  S2UR UR8, SR_CgaCtaId ;  /* 0x00000000000879c3 */ /* 0x000e220000008800 */
[----:B------:R-:W-:Y:S01]  /*01a0*/  UMOV UR4, 0x400 ;  /* 0x0000040000047882 */ /* 0x000fe20000000000 */
[----:B------:R-:W-:Y:S01]  /*01b0*/  UMOV UR5, 0x1 ;  /* 0x0000000100057882 */ /* 0x000fe20000000000 */
[----:B------:R-:W-:Y:S02]  /*01c0*/  UMOV UR6, 0xe ;  /* 0x0000000e00067882 */ /* 0x000fe40000000000 */
[----:B------:R-:W-:-:S04]  /*01d0*/  UIADD3 UR6, -UR6, 0x100000, URZ ;  /* 0x0010000006067890 */ /* 0x000fc8000fffe13f */
[----:B------:R-:W-:Y:S02]  /*01e0*/  USHF.L.U32 UR7, UR6, 0xb, URZ ;  /* 0x0000000b06077899 */ /* 0x000fe4000800063f */
[----:B------:R-:W-:Y:S02]  /*01f0*/  USHF.L.U32 UR6, UR6, 0x1, URZ ;  /* 0x0000000106067899 */ /* 0x000fe4000800063f */
[----:B0-----:R-:W-:Y:S02]  /*0200*/  ULEA UR8, UR8, UR4, 0x18 ;  /* 0x0000000408087291 */ /* 0x001fe4000f8ec03f */
[----:B------:R-:W-:-:S04]  /*0210*/  UIADD3 UR4, -UR5, 0x100000, URZ ;  /* 0x0010000005047890 */ /* 0x000fc8000fffe13f */
[----:B------:R-:W-:Y:S02]  /*0220*/  USHF.L.U32 UR5, UR4, 0xb, URZ ;  /* 0x0000000b04057899 */ /* 0x000fe4000800063f */
[----:B------:R-:W-:Y:S01]  /*0230*/  USHF.L.U32 UR4, UR4, 0x1, URZ ;  /* 0x0000000104047899 */ /* 0x000fe2000800063f */
[----:B------:R-:W0:Y:S11]  /*0240*/  FENCE.VIEW.ASYNC.S ;  /* 0x00000000000073c6 */ /* 0x000e360000000000 */
[----:B0-----:R0:W1:Y:S01]  /*0250*/  SYNCS.EXCH.64 URZ, [UR8], UR4 ;  /* 0x00000004083f75b2 */ /* 0x0010620008000100 */
[----:B------:R0:W2:Y:S01]  /*0260*/  SYNCS.EXCH.64 URZ, [UR8+0x70], UR6 ;  /* 0x00007006083f75b2 */ /* 0x0000a20008000100 */
[----:B------:R0:W3:Y:S01]  /*0270*/  SYNCS.EXCH.64 URZ, [UR8+0x8], UR4 ;  /* 0x00000804083f75b2 */ /* 0x0000e20008000100 */
[----:B------:R0:W4:Y:S01]  /*0280*/  SYNCS.EXCH.64 URZ, [UR8+0x78], UR6 ;  /* 0x00007806083f75b2 */ /* 0x0001220008000100 */
[----:B------:R0:W0:Y:S01]  /*0290*/  SYNCS.EXCH.64 URZ, [UR8+0x10], UR4 ;  /* 0x00001004083f75b2 */ /* 0x0000220008000100 */
        /* <DEDUP_REMOVED lines=23> */
[----:B-1234-:R-:W-:Y:S01]  /*0410*/  NOP ;  /* 0x0000000000007918 */ /* 0x01efe20000000000 */
.L_x_3:
[----:B0-----:R-:W-:Y:S05]  /*0420*/  BSYNC B0 ;  /* 0x0000000000007941 */ /* 0x001fea0003800000 */
.L_x_2:
[----:B------:R-:W-:Y:S01]  /*0430*/  SHF.R.S32.HI R5, RZ, 0x1f, R0 ;  /* 0x0000001fff057819 */ /* 0x000fe20000011400 */
[----:B------:R-:W0:Y:S01]  /*0440*/  SHFL.IDX PT, R2, R2, RZ, 0x1f ;  /* 0x00001fff02027589 */ /* 0x000e2200000e0000 */
[----:B------:R-:W1:Y:S01]  /*0450*/  S2UR UR8, SR_CTAID.X ;  /* 0x00000000000879c3 */ /* 0x000e620000002500 */
[----:B------:R-:W-:Y:S02]  /*0460*/  ELECT P0, URZ, PT ;  /* 0x00000000003f782f */ /* 0x000fe40003800000 */
[----:B------:R-:W-:Y:S01]  /*0470*/  LEA.HI R5, R5, R0, RZ, 0x7 ;  /* 0x0000000005057211 */ /* 0x000fe200078f38ff */
[----:B------:R-:W2:Y:S01]  /*0480*/  S2R R8, SR_CTAID.Y ;  /* 0x0000000000087919 */ /* 0x000ea20000002600 */
[----:B------:R-:W-:Y:S01]  /*0490*/  SHF.R.S32.HI R11, RZ, 0x1f, R4 ;  /* 0x0000001fff0b7819 */ /* 0x000fe20000011404 */
[----:B------:R-:W-:Y:S01]  /*04a0*/  ULDC UR4, c[0x0][0x150] ;  /* 0x0000540000047ab9 */ /* 0x000fe20000000800 */
[----:B------:R-:W-:Y:S01]  /*04b0*/  LOP3.LUT R5, R5, 0xffffff80, RZ, 0xc0, !PT ;  /* 0xffffff8005057812 */ /* 0x000fe200078ec0ff */
[----:B------:R-:W-:Y:S01]  /*04c0*/  VIADD R16, R3, 0xffffffff ;  /* 0xffffffff03107836 */ /* 0x000fe20000000000 */
[----:B------:R-:W-:Y:S01]  /*04d0*/  LEA.HI R11, R11, R4, RZ, 0x2 ;  /* 0x000000040b0b7211 */ /* 0x000fe200078f10ff */
[----:B------:R-:W3:Y:S01]  /*04e0*/  LDC R12, c[0x0][0x144] ;  /* 0x00005100ff0c7b82 */ /* 0x000ee20000000800 */
[----:B------:R-:W-:Y:S01]  /*04f0*/  NOP ;  /* 0x0000000000007918 */ /* 0x000fe20000000000 */
[----:B------:R-:W-:Y:S01]  /*0500*/  IMAD.IADD R6, R0, 0x1, -R5 ;  /* 0x0000000100067824 */ /* 0x000fe200078e0a05 */
[----:B------:R-:W-:Y:S01]  /*0510*/  LOP3.LUT R11, R11, 0x3ffffffc, RZ, 0xc0, !PT ;  /* 0x3ffffffc0b0b7812 */ /* 0x000fe200078ec0ff */
[----:B------:R-:W-:Y:S01]  /*0520*/  NOP ;  /* 0x0000000000007918 */ /* 0x000fe20000000000 */
[----:B------:R-:W-:-:S02]  /*0530*/  ISETP.NE.AND P4, PT, R3, RZ, PT ;  /* 0x000000ff0300720c */ /* 0x000fc40003f85270 */
[----:B------:R-:W-:Y:S01]  /*0540*/  SHF.R.S32.HI R5, RZ, 0x1f, R6 ;  /* 0x0000001fff057819 */ /* 0x000fe20000011406 */
[----:B------:R-:W-:Y:S01]  /*0550*/  IMAD.IADD R4, R4, 0x1, -R11 ;  /* 0x0000000104047824 */ /* 0x000fe200078e0a0b */
[----:B------:R-:W4:Y:S01]  /*0560*/  LDC R14, c[0x0][0x140] ;  /* 0x00005000ff0e7b82 */ /* 0x000f220000000800 */
[----:B------:R-:W-:Y:S02]  /*0570*/  ISETP.GE.U32.AND P6, PT, R16, 0x2, PT ;  /* 0x000000021000780c */ /* 0x000fe40003fc6070 */
[----:B------:R-:W-:Y:S02]  /*0580*/  LEA.HI R5, R5, R6, RZ, 0x3 ;  /* 0x0000000605057211 */ /* 0x000fe400078f18ff */
[----:B0-----:R-:W-:Y:S02]  /*0590*/  ISETP.NE.OR P0, PT, R2, RZ, !P0 ;  /* 0x000000ff0200720c */ /* 0x001fe40004705670 */
[--C-:B------:R-:W-:Y:S01]  /*05a0*/  SHF.R.S32.HI R2, RZ, 0x3, R5.reuse ;  /* 0x00000003ff027819 */ /* 0x100fe20000011405 */
[----:B------:R-:W0:Y:S01]  /*05b0*/  LDC R13, c[0x0][0x148] ;  /* 0x00005200ff0d7b82 */ /* 0x000e220000000800 */
[----:B------:R-:W-:-:S02]  /*05c0*/  SHF.R.S32.HI R5, RZ, 0x1f, R5 ;  /* 0x0000001fff057819 */ /* 0x000fc40000011405 */
[----:B-1----:R-:W-:Y:S02]  /*05d0*/  I2FP.F32.U32 R10, UR8 ;  /* 0x00000008000a7c45 */ /* 0x002fe40008201000 */
[----:B------:R-:W-:-:S03]  /*05e0*/  LEA.HI R5, R5, R2, RZ, 0x2 ;  /* 0x0000000205057211 */ /* 0x000fc600078f10ff */
[----:B------:R-:W-:Y:S01]  /*05f0*/  FMUL R10, R10, UR4 ;  /* 0x000000040a0a7c20 */ /* 0x000fe20008400000 */
[----:B------:R-:W-:Y:S01]  /*0600*/  LOP3.LUT R5, R5, 0xfffffffc, RZ, 0xc0, !PT ;  /* 0xfffffffc05057812 */ /* 0x000fe200078ec0ff */
[----:B------:R-:W-:Y:S01]  /*0610*/  VOTEU.ALL UP0, P0 ;  /* 0x00000000003f7886 */ /* 0x000fe20000000000 */
[----:B------:R-:W-:Y:S01]  /*0620*/  ULDC UR4, c[0x0][0x154] ;  /* 0x0000550000047ab9 */ /* 0x000fe20000000800 */
[----:B------:R-:W-:Y:S02]  /*0630*/  VOTEU.ALL UP1, P0 ;  /* 0x00000000003f7886 */ /* 0x000fe40000020000 */
[----:B------:R-:W-:Y:S01]  /*0640*/  IMAD.IADD R5, R2, 0x1, -R5 ;  /* 0x0000000102057824 */ /* 0x000fe200078e0a05 */
[----:B------:R-:W1:Y:S01]  /*0650*/  F2I.U32.TRUNC.NTZ R10, R10 ;  /* 0x0000000a000a7305 */ /* 0x000e62000020f000 */
[----:B------:R-:W5:Y:S01]  /*0660*/  @!UP0 S2UR UR7, SR_CgaCtaId ;  /* 0x00000000000789c3 */ /* 0x000f620000008800 */
[----:B------:R-:W-:Y:S01]  /*0670*/  @!UP0 UMOV UR6, 0x400 ;  /* 0x0000040000068882 */ /* 0x000fe20000000000 */
[----:B------:R-:W-:Y:S01]  /*0680*/  IMAD R5, R4, 0x4, R5 ;  /* 0x0000000404057824 */ /* 0x000fe200078e0205 */
[----:B--2---:R-:W-:-:S02]  /*0690*/  I2FP.F32.U32 R4, R8 ;  /* 0x0000000800047245 */ /* 0x004fc40000201000 */
[----:B----4-:R-:W-:Y:S02]  /*06a0*/  ISETP.EQ.U32.AND P3, PT, R14, 0x1, PT ;  /* 0x000000010e00780c */ /* 0x010fe40003f62070 */
[----:B------:R-:W-:-:S04]  /*06b0*/  SHF.R.S32.HI R2, RZ, 0x1f, R5 ;  /* 0x0000001fff027819 */ /* 0x000fc80000011405 */
[----:B------:R-:W-:Y:S01]  /*06c0*/  LEA.HI R2, R2, R5, RZ, 0x2 ;  /* 0x0000000502027211 */ /* 0x000fe200078f10ff */
[----:B-1----:R-:W-:-:S03]  /*06d0*/  IMAD.MOV R11, RZ, RZ, -R10 ;  /* 0x000000ffff0b7224 */ /* 0x002fc600078e0a0a */
[----:B------:R-:W-:Y:S01]  /*06e0*/  LOP3.LUT R2, R2, 0xfffffffc, RZ, 0xc0, !PT ;  /* 0xfffffffc02027812 */ /* 0x000fe200078ec0ff */
[----:B------:R-:W-:Y:S01]  /*06f0*/  FMUL R10, R4, UR4 ;  /* 0x00000004040a7c20 */ /* 0x000fe20008400000 */
[----:B------:R-:W-:Y:S01]  /*0700*/  IMAD.SHL.U32 R4, R5, 0x4, RZ ;  /* 0x0000000405047824 */ /* 0x000fe200078e00ff */
[----:B------:R-:W-:Y:S01]  /*0710*/  UMOV UR4, 0x20 ;  /* 0x0000002000047882 */ /* 0x000fe20000000000 */
[----:B---3--:R-:W-:Y:S01]  /*0720*/  IMAD R12, R12, R11, UR8 ;  /* 0x000000080c0c7e24 */ /* 0x008fe2000f8e020b */
[----:B------:R-:W-:-:S04]  /*0730*/  @!UP0 UIADD3 UR4, -UR4, 0x100000, URZ ;  /* 0x0010000004048890 */ /* 0x000fc8000fffe13f */
[----:B------:R-:W-:Y:S02]  /*0740*/  @!UP0 USHF.L.U32 UR5, UR4, 0xb, URZ ;  /* 0x0000000b04058899 */ /* 0x000fe4000800063f */
[----:B------:R-:W-:Y:S01]  /*0750*/  @!UP0 USHF.L.U32 UR4, UR4, 0x1, URZ ;  /* 0x0000000104048899 */ /* 0x000fe2000800063f */
[C---:B------:R-:W-:Y:S01]  /*0760*/  IMAD.IADD R11, R5.reuse, 0x1, -R2 ;  /* 0x00000001050b7824 */ /* 0x040fe200078e0a02 */
[----:B------:R-:W-:Y:S01]  /*0770*/  SHF.R.S32.HI R2, RZ, 0x1f, R7 ;  /* 0x0000001fff027819 */ /* 0x000fe20000011407 */
[----:B------:R-:W1:Y:S01]  /*0780*/  F2I.U32.TRUNC.NTZ R10, R10 ;  /* 0x0000000a000a7305 */ /* 0x000e62000020f000 */
[----:B------:R-:W-:Y:S01]  /*0790*/  LOP3.LUT R5, R5, 0xc, R4, 0x78, !PT ;  /* 0x0000000c05057812 */ /* 0x000fe200078e7804 */
[----:B-----5:R-:W-:Y:S01]  /*07a0*/  @!UP0 ULEA UR6, UR7, UR6, 0x18 ;  /* 0x0000000607068291 */ /* 0x020fe2000f8ec03f */
[----:B------:R-:W-:Y:S01]  /*07b0*/  ISETP.NE.AND P2, PT, R11, R12, PT ;  /* 0x0000000c0b00720c */ /* 0x000fe20003f45270 */
[----:B------:R-:W-:Y:S01]  /*07c0*/  VOTEU.ALL UP0, P0 ;  /* 0x00000000003f7886 */ /* 0x000fe20000000000 */
[----:B------:R-:W-:-:S02]  /*07d0*/  LEA.HI R2, R2, R7, RZ, 0x2 ;  /* 0x0000000702027211 */ /* 0x000fc400078f10ff */
[----:B------:R-:W-:Y:S01]  /*07e0*/  LOP3.LUT P0, RZ, R6, 0x7, RZ, 0xc0, !PT ;  /* 0x0000000706ff7812 */ /* 0x000fe2000780c0ff */
[----:B------:R-:W-:Y:S01]  /*07f0*/  IMAD.MOV.U32 R6, RZ, RZ, 0x1 ;  /* 0x00000001ff067424 */ /* 0x000fe200078e00ff */
[----:B------:R-:W-:Y:S02]  /*0800*/  LOP3.LUT R2, R2, 0xfffffffc, RZ, 0xc0, !PT ;  /* 0xfffffffc02027812 */ /* 0x000fe400078ec0ff */
[----:B------:R-:W-:-:S03]  /*0810*/  ISETP.LT.U32.AND P0, PT, R5, 0x10, !P0 ;  /* 0x000000100500780c */ /* 0x000fc60004701070 */
[----:B------:R-:W-:Y:S01]  /*0820*/  IMAD.IADD R7, R7, 0x1, -R2 ;  /* 0x0000000107077824 */ /* 0x000fe200078e0a02 */
[----:B------:R-:W2:Y:S02]  /*0830*/  FENCE.VIEW.ASYNC.S ;  /* 0x00000000000073c6 */ /* 0x000ea40000000000 */
[----:B--2---:R2:W3:Y:S01]  /*0840*/  @!UP0 SYNCS.EXCH.64 URZ, [UR6+0xf0], UR4 ;  /* 0x0000f004063f85b2 */ /* 0x0044e20008000100 */
[----:B------:R-:W-:Y:S01]  /*0850*/  @P2 SHF.R.S32.HI R2, RZ, 0x1f, R5 ;  /* 0x0000001fff022819 */ /* 0x000fe20000011405 */
[----:B-1----:R-:W-:Y:S01]  /*0860*/  IMAD.MOV R20, RZ, RZ, -R10 ;  /* 0x000000ffff147224 */ /* 0x002fe200078e0a0a */
[----:B------:R-:W-:Y:S02]  /*0870*/  ISETP.NE.AND P1, PT, R7, 0x3, PT ;  /* 0x000000030700780c */ /* 0x000fe40003f25270 */
[----:B------:R-:W-:Y:S01]  /*0880*/  @P2 LEA.HI R2, R2, R5, RZ, 0x2 ;  /* 0x0000000502022211 */ /* 0x000fe200078f10ff */
[----:B0-----:R-:W-:Y:S01]  /*0890*/  IMAD R11, R13, R20, R8 ;  /* 0x000000140d0b7224 */ /* 0x001fe200078e0208 */
[----:B------:R-:W-:-:S02]  /*08a0*/  ISETP.EQ.OR P1, PT, R7, RZ, !P1 ;  /* 0x000000ff0700720c */ /* 0x000fc40004f22670 */
[----:B------:R-:W-:Y:S02]  /*08b0*/  @P2 SHF.R.S32.HI R2, RZ, 0x2, R2 ;  /* 0x00000002ff022819 */ /* 0x000fe40000011402 */
[----:B------:R-:W-:Y:S02]  /*08c0*/  ISETP.EQ.AND P1, PT, R3, RZ, P1 ;  /* 0x000000ff0300720c */ /* 0x000fe40000f22270 */
[----:B------:R-:W-:Y:S02]  /*08d0*/  @P2 ISETP.NE.AND P5, PT, R2, R11, PT ;  /* 0x0000000b0200220c */ /* 0x000fe40003fa5270 */
[----:B------:R-:W-:Y:S01]  /*08e0*/  SEL R3, RZ, 0x1, !P0 ;  /* 0x00000001ff037807 */ /* 0x000fe20004000000 */
[----:B------:R2:W0:Y:S01]  /*08f0*/  @!UP1 SYNCS.EXCH.64 URZ, [UR6+0xf8], UR4 ;  /* 0x0000f804063f95b2 */ /* 0x0004220008000100 */
[----:B------:R-:W-:Y:S01]  /*0900*/  @P2 SEL R6, RZ, 0x1, P5 ;  /* 0x00000001ff062807 */ /* 0x000fe20002800000 */
[----:B------:R-:W-:Y:S01]  /*0910*/  NOP ;  /* 0x0000000000007918 */ /* 0x000fe20000000000 */
[----:B------:R-:W-:-:S02]  /*0920*/  SEL R4, RZ, 0x1, !P1 ;  /* 0x00000001ff047807 */ /* 0x000fc40004800000 */
[----:B------:R-:W-:Y:S02]  /*0930*/  LOP3.LUT R6, R6, R3, RZ, 0xc0, !PT ;  /* 0x0000000306067212 */ /* 0x000fe400078ec0ff */
[----:B------:R-:W-:Y:S01]  /*0940*/  SEL R4, R4, 0x2, P6 ;  /* 0x0000000204047807 */ /* 0x000fe20003000000 */
[----:B--23--:R-:W-:Y:S06]  /*0950*/  @!P3 BRA `(.L_x_4) ;  /* 0x000000000008b947 */ /* 0x00cfec0003800000 */
[----:B0-----:R-:W-:Y:S01]  /*0960*/  UCGABAR_ARV ;  /* 0x00000000000079c7 */ /* 0x001fe20008000000 */
[----:B------:R-:W-:Y:S05]  /*0970*/  BRA `(.L_x_5) ;  /* 0x0000000000047947 */ /* 0x000fea0003800000 */
.L_x_4:
[----:B0-----:R-:W-:Y:S01]  /*0980*/  NOP ;  /* 0x0000000000007918 */ /* 0x001fe20000000000 */
.L_x_5:
[----:B------:R-:W0:Y:S01]  /*0990*/  LDC R2, c[0x0][0x65c] ;  /* 0x00019700ff027b82 */ /* 0x000e220000000800 */
[----:B------:R-:W-:Y:S01]  /*09a0*/  IMAD.MOV.U32 R3, RZ, RZ, RZ ;  /* 0x000000ffff037224 */ /* 0x000fe200078e00ff */
[----:B0-----:R-:W-:Y:S01]  /*09b0*/  ISETP.NE.AND P2, PT, R2, 0x1, PT ;  /* 0x000000010200780c */ /* 0x001fe20003f45270 */
[----:B------:R-:W-:-:S12]  /*09c0*/  IMAD.U32 R2, RZ, RZ, UR8 ;  /* 0x00000008ff027e24 */ /* 0x000fd8000f8e00ff */
[----:B------:R-:W0:Y:S01]  /*09d0*/  @P2 LDC R15, c[0x0][0x10] ;  /* 0x00000400ff0f2b82 */ /* 0x000e220000000800 */
[----:B------:R-:W-:Y:S02]  /*09e0*/  @P2 IMAD.MOV.U32 R9, RZ, RZ, RZ ;  /* 0x000000ffff092224 */ /* 0x000fe400078e00ff */
[----:B------:R-:W-:-:S05]  /*09f0*/  @P2 IMAD.MOV.U32 R17, RZ, RZ, RZ ;  /* 0x000000ffff112224 */ /* 0x000fca00078e00ff */
[----:B------:R-:W1:Y:S01]  /*0a00*/  @!P2 LDC R11, c[0x0][0xc] ;  /* 0x00000300ff0bab82 */ /* 0x000e620000000800 */
[----:B0-----:R-:W-:-:S04]  /*0a10*/  @P2 IMAD.WIDE.U32 R14, R15, UR8, R8 ;  /* 0x000000080f0e2c25 */ /* 0x001fc8000f8e0008 */
[----:B-1----:R-:W-:-:S04]  /*0a20*/  @!P2 IMAD.WIDE.U32 R10, R8, R11, R2 ;  /* 0x0000000b080aa225 */ /* 0x002fc800078e0002 */
[----:B------:R-:W-:Y:S02]  /*0a30*/  @P2 IMAD.MOV.U32 R2, RZ, RZ, R14 ;  /* 0x000000ffff022224 */ /* 0x000fe400078e000e */
[----:B------:R-:W-:Y:S02]  /*0a40*/  @P2 IMAD.IADD R3, R15, 0x1, R17 ;  /* 0x000000010f032824 */ /* 0x000fe400078e0211 */
[----:B------:R-:W-:Y:S02]  /*0a50*/  @!P2 IMAD.MOV.U32 R2, RZ, RZ, R10 ;  /* 0x000000ffff02a224 */ /* 0x000fe400078e000a */
[----:B------:R-:W-:Y:S01]  /*0a60*/  @!P2 IMAD.MOV.U32 R3, RZ, RZ, R11 ;  /* 0x000000ffff03a224 */ /* 0x000fe200078e000b */
[----:B------:R-:W-:Y:S06]  /*0a70*/  @!P3 BRA `(.L_x_6) ;  /* 0x00000000000cb947 */ /* 0x000fec0003800000 */
[----:B------:R-:W-:Y:S01]  /*0a80*/  UCGABAR_WAIT ;  /* 0x0000000000007dc7 */ /* 0x000fe20008000000 */
[----:B------:R-:W-:Y:S01]  /*0a90*/  CCTL.IVALL ;  /* 0x00000000ff00798f */ /* 0x000fe20002000000 */
[----:B------:R-:W-:Y:S05]  /*0aa0*/  BRA `(.L_x_7) ;  /* 0x0000000000047947 */ /* 0x000fea0003800000 */
.L_x_6:
[----:B------:R-:W-:Y:S06]  /*0ab0*/  BAR.SYNC.DEFER_BLOCKING 0x0 ;  /* 0x0000000000007b1d */ /* 0x000fec0000010000 */
.L_x_7:
[----:B------:R-:W-:Y:S05]  /*0ac0*/  @!P4 BRA `(.L_x_8) ;  /* 0x000000740048c947 */ /* 0x000fea0003800000 */
[----:B------:R-:W-:-:S13]  /*0ad0*/  ISETP.GT.U32.AND P0, PT, R16, 0x1, PT ;  /* 0x000000011000780c */ /* 0x000fda0003f04070 */
[----:B------:R-:W-:Y:S05]  /*0ae0*/  @P0 EXIT ;  /* 0x000000000000094d */ /* 0x000fea0003800000 */
[----:B------:R-:W-:Y:S01]  /*0af0*/  ULDC.64 UR4, c[0x0][0x650] ;  /* 0x0001940000047ab9 */ /* 0x000fe20000000a00 */
[----:B------:R-:W-:Y:S01]  /*0b00*/  PRMT R14, RZ, 0x7610, R14 ;  /* 0x00007610ff0e7816 */ /* 0x000fe2000000000e */
[----:B------:R-:W-:Y:S01]  /*0b10*/  IMAD.MOV.U32 R10, RZ, RZ, -0x1 ;  /* 0xffffffffff0a7424 */ /* 0x000fe200078e00ff */
[----:B------:R-:W-:Y:S01]  /*0b20*/  ISETP.GE.U32.AND P0, PT, R2, UR4, PT ;  /* 0x0000000402007c0c */ /* 0x000fe2000bf06070 */
[----:B------:R-:W-:Y:S02]  /*0b30*/  IMAD.MOV.U32 R11, RZ, RZ, -0x1 ;  /* 0xffffffffff0b7424 */ /* 0x000fe400078e00ff */
[----:B------:R-:W-:Y:S01]  /*0b40*/  IMAD.MOV.U32 R7, RZ, RZ, -0x1 ;  /* 0xffffffffff077424 */ /* 0x000fe200078e00ff */
[----:B------:R-:W-:-:S13]  /*0b50*/  ISETP.GE.U32.AND.EX P0, PT, R3, UR5, PT, P0 ;  /* 0x0000000503007c0c */ /* 0x000fda000bf06100 */
[----:B------:R-:W-:Y:S05]  /*0b60*/  @P0 BRA `(.L_x_9) ;  /* 0x0000000400280947 */ /* 0x000fea0003800000 */
[----:B------:R-:W0:Y:S01]  /*0b70*/  LDC.64 R22, c[0x0][0x628] ;  /* 0x00018a00ff167b82 */ /* 0x000e220000000a00 */
[----:B------:R-:W-:Y:S02]  /*0b80*/  IMAD.MOV.U32 R10, RZ, RZ, R2 ;  /* 0x000000ffff0a7224 */ /* 0x000fe400078e0002 */
[----:B------:R-:W-:-:S05]  /*0b90*/  IMAD.MOV.U32 R11, RZ, RZ, R3 ;  /* 0x000000ffff0b7224 */ /* 0x000fca00078e0003 */
[----:B------:R-:W1:Y:S08]  /*0ba0*/  LDC R18, c[0x0][0x630] ;  /* 0x00018c00ff127b82 */ /* 0x000e700000000800 */
[----:B------:R-:W2:Y:S01]  /*0bb0*/  LDC.64 R24, c[0x0][0x620] ;  /* 0x00018800ff187b82 */ /* 0x000ea20000000a00 */
[----:B0-----:R-:W-:-:S04]  /*0bc0*/  ISETP.NE.U32.AND P0, PT, R22, RZ, PT ;  /* 0x000000ff1600720c */ /* 0x001fc80003f05070 */
[----:B------:R-:W-:-:S13]  /*0bd0*/  ISETP.NE.AND.EX P0, PT, R23, RZ, PT, P0 ;  /* 0x000000ff1700720c */ /* 0x000fda0003f05300 */
[----:B-12---:R-:W-:Y:S05]  /*0be0*/  @!P0 BRA `(.L_x_10) ;  /* 0x0000000000288947 */ /* 0x006fea0003800000 */
[----:B------:R-:W0:Y:S02]  /*0bf0*/  LDC R7, c[0x0][0x634] ;  /* 0x00018d00ff077b82 */ /* 0x000e240000000800 */
[----:B0-----:R-:W-:-:S05]  /*0c00*/  IADD3 R7, P0, R2, R7, RZ ;  /* 0x0000000702077210 */ /* 0x001fca0007f1e0ff */
[----:B------:R-:W-:-:S04]  /*0c10*/  IMAD.X R19, RZ, RZ, R3, P0 ;  /* 0x000000ffff137224 */ /* 0x000fc800000e0603 */
[----:B------:R-:W-:-:S04]  /*0c20*/  IMAD.WIDE.U32 R10, R19, R22, RZ ;  /* 0x00000016130a7225 */ /* 0x000fc800078e00ff */
[----:B------:R-:W-:-:S04]  /*0c30*/  IMAD.WIDE.U32 R14, P0, R7, R23, R10 ;  /* 0x00000017070e7225 */ /* 0x000fc8000780000a */
[----:B------:R-:W-:-:S04]  /*0c40*/  IMAD.WIDE.U32 R10, R7, R22, RZ ;  /* 0x00000016070a7225 */ /* 0x000fc800078e00ff */
[----:B------:R-:W-:Y:S01]  /*0c50*/  IMAD.X R17, RZ, RZ, RZ, P0 ;  /* 0x000000ffff117224 */ /* 0x000fe200000e06ff */
[----:B------:R-:W-:Y:S01]  /*0c60*/  IADD3 RZ, P0, R11, R14, RZ ;  /* 0x0000000e0bff7210 */ /* 0x000fe20007f1e0ff */
[----:B------:R-:W-:-:S04]  /*0c70*/  IMAD.MOV.U32 R16, RZ, RZ, R15 ;  /* 0x000000ffff107224 */ /* 0x000fc800078e000f */
[----:B------:R-:W-:-:S08]  /*0c80*/  IMAD.WIDE.U32.X R10, R19, R23, R16, P0 ;  /* 0x00000017130a7225 */ /* 0x000fd000000e0410 */
.L_x_10:
[----:B------:R-:W0:Y:S01]  /*0c90*/  LDC.64 R26, c[0x0][0x640] ;  /* 0x00019000ff1a7b82 */ /* 0x000e220000000a00 */
[--C-:B------:R-:W-:Y:S01]  /*0ca0*/  SHF.R.U64 R28, R10, R18, R11.reuse ;  /* 0x000000120a1c7219 */ /* 0x100fe2000000120b */
[----:B------:R-:W-:Y:S01]  /*0cb0*/  IMAD R29, R13, R20, R8 ;  /* 0x000000140d1d7224 */ /* 0x000fe200078e0208 */
[----:B------:R-:W-:Y:S01]  /*0cc0*/  SHF.R.U32.HI R7, RZ, R18, R11 ;  /* 0x00000012ff077219 */ /* 0x000fe2000001160b */
[----:B------:R-:W-:Y:S01]  /*0cd0*/  IMAD.MOV.U32 R23, RZ, RZ, 0x1 ;  /* 0x00000001ff177424 */ /* 0x000fe200078e00ff */
[----:B------:R-:W-:-:S03]  /*0ce0*/  IADD3 R9, P0, RZ, -R28, RZ ;  /* 0x8000001cff097210 */ /* 0x000fc60007f1e0ff */
[----:B------:R-:W1:Y:S02]  /*0cf0*/  LDC R16, c[0x0][0x618] ;  /* 0x00018600ff107b82 */ /* 0x000e640000000800 */
[----:B------:R-:W-:Y:S02]  /*0d00*/  IMAD.X R7, RZ, RZ, ~R7, P0 ;  /* 0x000000ffff077224 */ /* 0x000fe400000e0e07 */
[----:B------:R-:W-:-:S04]  /*0d10*/  IMAD.WIDE.U32 R10, R9, R24, R2 ;  /* 0x00000018090a7225 */ /* 0x000fc800078e0002 */
[----:B------:R-:W2:Y:S01]  /*0d20*/  LDC R15, c[0x0][0x608] ;  /* 0x00018200ff0f7b82 */ /* 0x000ea20000000800 */
[----:B------:R-:W-:-:S04]  /*0d30*/  IMAD R14, R7, R24, RZ ;  /* 0x00000018070e7224 */ /* 0x000fc800078e02ff */
[----:B------:R-:W-:-:S03]  /*0d40*/  IMAD R7, R9, R25, R14 ;  /* 0x0000001909077224 */ /* 0x000fc600078e020e */
[----:B------:R-:W3:Y:S01]  /*0d50*/  LDC R22, c[0x0][0x658] ;  /* 0x00019600ff167b82 */ /* 0x000ee20000000800 */
[----:B------:R-:W-:Y:S01]  /*0d60*/  IMAD.IADD R7, R11, 0x1, R7 ;  /* 0x000000010b077824 */ /* 0x000fe200078e0207 */
[----:B0-----:R-:W-:-:S04]  /*0d70*/  ISETP.NE.U32.AND P0, PT, R26, RZ, PT ;  /* 0x000000ff1a00720c */ /* 0x001fc80003f05070 */
[----:B------:R-:W-:Y:S02]  /*0d80*/  ISETP.NE.AND.EX P0, PT, R27, RZ, PT, P0 ;  /* 0x000000ff1b00720c */ /* 0x000fe40003f05300 */
[----:B------:R-:W0:Y:S01]  /*0d90*/  LDC R18, c[0x0][0x600] ;  /* 0x00018000ff127b82 */ /* 0x000e220000000800 */
[-CC-:B-1----:R-:W-:Y:S02]  /*0da0*/  SHF.R.U64 R19, R10, R16.reuse, R7.reuse ;  /* 0x000000100a137219 */ /* 0x182fe40000001207 */
[----:B------:R-:W-:Y:S01]  /*0db0*/  SHF.R.U32.HI R10, RZ, R16, R7 ;  /* 0x00000010ff0a7219 */ /* 0x000fe20000011607 */
[----:B------:R-:W-:-:S04]  /*0dc0*/  IMAD.MOV.U32 R7, RZ, RZ, -0x1 ;  /* 0xffffffffff077424 */ /* 0x000fc800078e00ff */
[----:B------:R-:W1:Y:S01]  /*0dd0*/  LDC R21, c[0x0][0x648] ;  /* 0x00019200ff157b82 */ /* 0x000e620000000800 */
[-CC-:B--2---:R-:W-:Y:S02]  /*0de0*/  SHF.R.U64 R16, R19, R15.reuse, R10.reuse ;  /* 0x0000000f13107219 */ /* 0x184fe4000000120a */
[----:B------:R-:W-:-:S05]  /*0df0*/  SHF.R.U32.HI R9, RZ, R15, R10 ;  /* 0x0000000fff097219 */ /* 0x000fca000001160a */
[----:B------:R-:W2:Y:S01]  /*0e00*/  LDC R24, c[0x0][0x638] ;  /* 0x00018e00ff187b82 */ /* 0x000ea20000000800 */
[-CC-:B---3--:R-:W-:Y:S02]  /*0e10*/  SHF.R.U64 R20, R16, R22.reuse, R9.reuse ;  /* 0x0000001610147219 */ /* 0x188fe40000001209 */
[-C--:B------:R-:W-:Y:S02]  /*0e20*/  SHF.L.U32 R7, R7, R22.reuse, RZ ;  /* 0x0000001607077219 */ /* 0x080fe400000006ff */
[----:B------:R-:W-:Y:S01]  /*0e30*/  SHF.R.U32.HI R9, RZ, R22, R9 ;  /* 0x00000016ff097219 */ /* 0x000fe20000011609 */
[----:B------:R-:W-:Y:S01]  /*0e40*/  IMAD.MOV.U32 R8, RZ, RZ, R20 ;  /* 0x000000ffff087224 */ /* 0x000fe200078e0014 */
[----:B------:R-:W-:Y:S01]  /*0e50*/  LOP3.LUT R13, RZ, R7, RZ, 0x33, !PT ;  /* 0x00000007ff0d7212 */ /* 0x000fe200078e33ff */
[----:B------:R-:W3:Y:S01]  /*0e60*/  LDC R25, c[0x0][0x610] ;  /* 0x00018400ff197b82 */ /* 0x000ee20000000800 */
[----:B------:R-:W-:Y:S05]  /*0e70*/  @!P0 BRA `(.L_x_11) ;  /* 0x0000000000288947 */ /* 0x000fea0003800000 */
[----:B------:R-:W4:Y:S02]  /*0e80*/  LDC R7, c[0x0][0x64c] ;  /* 0x00019300ff077b82 */ /* 0x000f240000000800 */
[----:B----4-:R-:W-:-:S05]  /*0e90*/  IADD3 R7, P0, R20, R7, RZ ;  /* 0x0000000714077210 */ /* 0x010fca0007f1e0ff */
        /* <DEDUP_REMOVED lines=8> */
.L_x_11:
[----:B-1----:R-:W-:Y:S01]  /*0f20*/  SHF.R.U64 R9, R8, R21, R9 ;  /* 0x0000001508097219 */ /* 0x002fe20000001209 */
[----:B0-----:R-:W-:Y:S01]  /*0f30*/  VIADD R10, R18, 0xffffffff ;  /* 0xffffffff120a7836 */ /* 0x001fe20000000000 */
[----:B------:R-:W-:Y:S01]  /*0f40*/  SHF.L.U32 R7, R23, R22, RZ ;  /* 0x0000001617077219 */ /* 0x000fe200000006ff */
[----:B------:R-:W-:Y:S01]  /*0f50*/  IMAD.MOV.U32 R14, RZ, RZ, 0x1 ;  /* 0x00000001ff0e7424 */ /* 0x000fe200078e00ff */
[----:B------:R-:W-:Y:S01]  /*0f60*/  LOP3.LUT R8, R16, R13, RZ, 0xc0, !PT ;  /* 0x0000000d10087212 */ /* 0x000fe200078ec0ff */
[----:B------:R-:W-:Y:S01]  /*0f70*/  IMAD.MOV R11, RZ, RZ, -R9 ;  /* 0x000000ffff0b7224 */ /* 0x000fe200078e0a09 */
[----:B------:R-:W-:Y:S02]  /*0f80*/  SEL R12, R12, R29, !P2 ;  /* 0x0000001d0c0c7207 */ /* 0x000fe40005000000 */
[----:B------:R-:W-:Y:S01]  /*0f90*/  LOP3.LUT R10, R19, R10, RZ, 0xc0, !PT ;  /* 0x0000000a130a7212 */ /* 0x000fe200078ec0ff */
[----:B------:R-:W-:Y:S02]  /*0fa0*/  IMAD R9, R7, R9, R8 ;  /* 0x0000000907097224 */ /* 0x000fe400078e0208 */
[----:B--2---:R-:W-:-:S02]  /*0fb0*/  IMAD R7, R11, R24, R20 ;  /* 0x000000180b077224 */ /* 0x004fc400078e0214 */
[----:B---3--:R-:W-:Y:S02]  /*0fc0*/  IMAD R12, R9, R25, R12 ;  /* 0x00000019090c7224 */ /* 0x008fe400078e020c */
[----:B------:R-:W-:-:S05]  /*0fd0*/  IMAD R7, R7, R18, R10 ;  /* 0x0000001207077224 */ /* 0x000fca00078e020a */
[----:B------:R-:W-:Y:S02]  /*0fe0*/  SEL R11, R7, R12, !P2 ;  /* 0x0000000c070b7207 */ /* 0x000fe40005000000 */
[----:B------:R-:W-:Y:S01]  /*0ff0*/  SEL R10, R12, R7, !P2 ;  /* 0x000000070c0a7207 */ /* 0x000fe20005000000 */
[----:B------:R-:W-:-:S07]  /*1000*/  IMAD.MOV.U32 R7, RZ, RZ, R28 ;  /* 0x000000ffff077224 */ /* 0x000fce00078e001c */
.L_x_9:
[----:B------:R-:W-:-:S08]  /*1010*/  NOP ;  /* 0x0000000000007918 */ /* 0x000fd00000000000 */
[----:B------:R-:W0:Y:S02]  /*1020*/  USETMAXREG.TRY_ALLOC.CTAPOOL UP0, 0xe8 ;  /* 0x000000e8000079c8 */ /* 0x000e240008000600 */
[----:B0-----:R-:W-:-:S13]  /*1030*/  PLOP3.LUT P0, PT, PT, PT, UP0, 0x80, 0x0 ;  /* 0x000000000000781c */ /* 0x001fda0003f0f008 */
[----:B------:R-:W-:Y:S05]  /*1040*/  @!P0 BRA `(.L_x_9) ;  /* 0xfffffffc00f08947 */ /* 0x000fea000383ffff */
[----:B------:R-:W-:Y:S01]  /*1050*/  ULDC.64 UR4, c[0x0][0x598] ;  /* 0x0001660000047ab9 */ /* 0x000fe20000000a00 */
[----:B------:R-:W-:Y:S01]  /*1060*/  ULDC.64 UR16, c[0x0][0x208] ;  /* 0x0000820000107ab9 */ /* 0x000fe20000000a00 */
[----:B------:R-:W-:-:S04]  /*1070*/  ISETP.NE.U32.AND P0, PT, RZ, UR4, PT ;  /* 0x00000004ff007c0c */ /* 0x000fc8000bf05070 */
[----:B------:R-:W-:-:S13]  /*1080*/  ISETP.NE.AND.EX P0, PT, RZ, UR5, PT, P0 ;  /* 0x00000005ff007c0c */ /* 0x000fda000bf05300 */
[----:B------:R-:W-:Y:S05]  /*1090*/  @!P0 BRA `(.L_x_12) ;  /* 0x00000000001c8947 */ /* 0x000fea0003800000 */
[----:B------:R-:W0:Y:S02]  /*10a0*/  LDC.64 R8, c[0x0][0x598] ;  /* 0x00016600ff087b82 */ /* 0x000e240000000a00 */
[----:B0-----:R-:W2:Y:S02]  /*10b0*/  LDG.E.64 R8, desc[UR16][R8.64] ;  /* 0x0000001008087981 */ /* 0x001ea4000c1e1b00 */
[----:B--2---:R-:W-:-:S04]  /*10c0*/  ISETP.NE.U32.AND P0, PT, R8, RZ, PT ;  /* 0x000000ff0800720c */ /* 0x004fc80003f05070 */
[----:B------:R-:W-:-:S13]  /*10d0*/  ISETP.NE.AND.EX P0, PT, R9, RZ, PT, P0 ;  /* 0x000000ff0900720c */ /* 0x000fda0003f05300 */
[----:B------:R-:W-:Y:S05]  /*10e0*/  @!P0 BRA `(.L_x_12) ;  /* 0x0000000000088947 */ /* 0x000fea0003800000 */
[----:B------:R0:W5:Y:S01]  /*10f0*/  LD.E R8, desc[UR16][R8.64] ;  /* 0x0000001008087980 */ /* 0x000162000c101900 */
[----:B------:R-:W-:Y:S05]  /*1100*/  BRA `(.L_x_13) ;  /* 0x0000000000207947 */ /* 0x000fea0003800000 */
.L_x_12:
[----:B------:R-:W-:Y:S02]  /*1110*/  ULDC.64 UR4, c[0x0][0x588] ;  /* 0x0001620000047ab9 */ /* 0x000fe40000000a00 */
[----:B------:R-:W-:-:S04]  /*1120*/  ISETP.NE.U32.AND P0, PT, RZ, UR4, PT ;  /* 0x00000004ff007c0c */ /* 0x000fc8000bf05070 */
[----:B------:R-:W-:-:S13]  /*1130*/  ISETP.NE.AND.EX P0, PT, RZ, UR5, PT, P0 ;  /* 0x00000005ff007c0c */ /* 0x000fda000bf05300 */
[----:B------:R-:W-:Y:S05]  /*1140*/  @!P0 BRA `(.L_x_14) ;  /* 0x00000000000c8947 */ /* 0x000fea0003800000 */
[----:B------:R-:W0:Y:S02]  /*1150*/  LDC.64 R8, c[0x0][0x588] ;  /* 0x00016200ff087b82 */ /* 0x000e240000000a00 */
[----:B0-----:R1:W5:Y:S01]  /*1160*/  LDG.E R8, desc[UR16][R8.64] ;  /* 0x0000001008087981 */ /* 0x001362000c1e1900 */
[----:B------:R-:W-:Y:S05]  /*1170*/  BRA `(.L_x_13) ;  /* 0x0000000000047947 */ /* 0x000fea0003800000 */
.L_x_14:
[----:B------:R-:W2:Y:S02]  /*1180*/  LDC R8, c[0x0][0x580] ;  /* 0x00016000ff087b82 */ /* 0x000ea40000000800 */
.L_x_13:
[----:B------:R-:W-:Y:S02]  /*1190*/  ULDC.64 UR4, c[0x0][0x5a0] ;  /* 0x0001680000047ab9 */ /* 0x000fe40000000a00 */
[----:B------:R-:W-:-:S04]  /*11a0*/  ISETP.NE.U32.AND P0, PT, RZ, UR4, PT ;  /* 0x00000004ff007c0c */ /* 0x000fc8000bf05070 */
[----:B------:R-:W-:-:S13]  /*11b0*/  ISETP.NE.AND.EX P0, PT, RZ, UR5, PT, P0 ;  /* 0x00000005ff007c0c */ /* 0x000fda000bf05300 */
[----:B------:R-:W-:Y:S05]  /*11c0*/  @!P0 BRA `(.L_x_15) ;  /* 0x00000000001c8947 */ /* 0x000fea0003800000 */
[----:B------:R-:W3:Y:S02]  /*11d0*/  LDC.64 R12, c[0x0][0x5a0] ;  /* 0x00016800ff0c7b82 */ /* 0x000ee40000000a00 */
[----:B---3--:R-:W3:Y:S02]  /*11e0*/  LDG.E.64 R12, desc[UR16][R12.64] ;  /* 0x000000100c0c7981 */ /* 0x008ee4000c1e1b00 */
[----:B---3--:R-:W-:-:S04]  /*11f0*/  ISETP.NE.U32.AND P0, PT, R12, RZ, PT ;  /* 0x000000ff0c00720c */ /* 0x008fc80003f05070 */
[----:B------:R-:W-:-:S13]  /*1200*/  ISETP.NE.AND.EX P0, PT, R13, RZ, PT, P0 ;  /* 0x000000ff0d00720c */ /* 0x000fda0003f05300 */
[----:B------:R-:W-:Y:S05]  /*1210*/  @!P0 BRA `(.L_x_15) ;  /* 0x0000000000088947 */ /* 0x000fea0003800000 */
[----:B01----:R0:W5:Y:S01]  /*1220*/  LD.E R9, desc[UR16][R12.64] ;  /* 0x000000100c097980 */ /* 0x003162000c101900 */
[----:B------:R-:W-:Y:S05]  /*1230*/  BRA `(.L_x_16) ;  /* 0x0000000000207947 */ /* 0x000fea0003800000 */
.L_x_15:
[----:B------:R-:W-:Y:S02]  /*1240*/  ULDC.64 UR4, c[0x0][0x590] ;  /* 0x0001640000047ab9 */ /* 0x000fe40000000a00 */
[----:B------:R-:W-:-:S04]  /*1250*/  ISETP.NE.U32.AND P0, PT, RZ, UR4, PT ;  /* 0x00000004ff007c0c */ /* 0x000fc8000bf05070 */
[----:B------:R-:W-:-:S13]  /*1260*/  ISETP.NE.AND.EX P0, PT, RZ, UR5, PT, P0 ;  /* 0x00000005ff007c0c */ /* 0x000fda000bf05300 */
[----:B------:R-:W-:Y:S05]  /*1270*/  @!P0 BRA `(.L_x_17) ;  /* 0x00000000000c8947 */ /* 0x000fea0003800000 */
[----:B------:R-:W0:Y:S02]  /*1280*/  LDC.64 R12, c[0x0][0x590] ;  /* 0x00016400ff0c7b82 */ /* 0x000e240000000a00 */
[----:B01----:R1:W5:Y:S01]  /*1290*/  LDG.E R9, desc[UR16][R12.64] ;  /* 0x000000100c097981 */ /* 0x003362000c1e1900 */
[----:B------:R-:W-:Y:S05]  /*12a0*/  BRA `(.L_x_16) ;  /* 0x0000000000047947 */ /* 0x000fea0003800000 */
.L_x_17:
[----:B01----:R-:W3:Y:S02]  /*12b0*/  LDC R9, c[0x0][0x584] ;  /* 0x00016100ff097b82 */ /* 0x003ee40000000800 */
.L_x_16:
[----:B------:R-:W-:-:S13]  /*12c0*/  LOP3.LUT P0, RZ, R14, 0xff, RZ, 0xc0, !PT ;  /* 0x000000ff0eff7812 */ /* 0x000fda000780c0ff */
[----:B------:R-:W-:Y:S05]  /*12d0*/  @!P0 EXIT ;  /* 0x000000000000894d */ /* 0x000fea0003800000 */
[----:B------:R-:W-:Y:S01]  /*12e0*/  ULDC UR4, c[0x0][0x28c] ;  /* 0x0000a30000047ab9 */ /* 0x000fe20000000800 */
[----:B------:R-:W-:Y:S01]  /*12f0*/  LOP3.LUT R142, R4, 0x1, RZ, 0xfc, !PT ;  /* 0x00000001048e7812 */ /* 0x000fe200078efcff */
[----:B------:R-:W-:-:S04]  /*1300*/  UIADD3 UR4, UR4, 0x3f, URZ ;  /* 0x0000003f04047890 */ /* 0x000fc8000fffe03f */
[----:B------:R-:W-:-:S04]  /*1310*/  USHF.R.S32.HI UR5, URZ, 0x1f, UR4 ;  /* 0x0000001f3f057899 */ /* 0x000fc80008011404 */
[----:B------:R-:W-:-:S03]  /*1320*/  ULEA.HI UR5, UR5, UR4, URZ, 0x6 ;  /* 0x0000000405057291 */ /* 0x000fc6000f8f303f */
[----:B------:R-:W-:Y:S01]  /*1330*/  UMOV UR4, URZ ;  /* 0x0000003f00047c82 */ /* 0x000fe20008000000 */
[----:B------:R-:W-:-:S03]  /*1340*/  USHF.R.S32.HI UR9, URZ, 0x6, UR5 ;  /* 0x000000063f097899 */ /* 0x000fc60008011405 */
[----:B------:R-:W-:-:S09]  /*1350*/  UMOV UR5, URZ ;  /* 0x0000003f00057c82 */ /* 0x000fd20008000000 */
.L_x_172:
[----:B01----:R-:W-:Y:S01]  /*1360*/  LOP3.LUT R12, R0, 0x80, RZ, 0xc0, !PT ;  /* 0x00000080000c7812 */ /* 0x003fe200078ec0ff */
[----:B------:R-:W0:Y:S01]  /*1370*/  S2UR UR13, SR_CgaCtaId ;  /* 0x00000000000d79c3 */ /* 0x000e220000008800 */
[----:B------:R-:W-:Y:S01]  /*1380*/  UMOV UR12, 0x400 ;  /* 0x00000400000c7882 */ /* 0x000fe20000000000 */
[----:B------:R-:W-:Y:S01]  /*1390*/  UMOV UR6, URZ ;  /* 0x0000003f00067c82 */ /* 0x000fe20008000000 */
[----:B------:R-:W-:Y:S01]  /*13a0*/  SHF.R.U32.HI R12, RZ, 0x7, R12 ;  /* 0x00000007ff0c7819 */ /* 0x000fe2000001160c */
[----:B------:R-:W-:Y:S01]  /*13b0*/  UMOV UR7, URZ ;  /* 0x0000003f00077c82 */ /* 0x000fe20008000000 */
[----:B------:R-:W-:Y:S01]  /*13c0*/  UMOV UR18, UR5 ;  /* 0x0000000500127c82 */ /* 0x000fe20008000000 */
[----:B------:R-:W-:Y:S02]  /*13d0*/  CS2R R16, SRZ ;  /* 0x0000000000107805 */ /* 0x000fe4000001ff00 */
[----:B------:R-:W-:Y:S01]  /*13e0*/  CS2R R14, SRZ ;  /* 0x00000000000e7805 */ /* 0x000fe2000001ff00 */
[----:B------:R-:W1:Y:S01]  /*13f0*/  LDC R13, c[0x0][0x28c] ;  /* 0x0000a300ff0d7b82 */ /* 0x000e620000000800 */
[----:B------:R-:W4:Y:S01]  /*1400*/  SHFL.IDX PT, R12, R12, RZ, 0x1f ;  /* 0x00001fff0c0c7589 */ /* 0x000f2200000e0000 */
[----:B------:R-:W-:-:S02]  /*1410*/  CS2R R18, SRZ ;  /* 0x0000000000127805 */ /* 0x000fc4000001ff00 */
[----:B------:R-:W-:Y:S02]  /*1420*/  CS2R R20, SRZ ;  /* 0x0000000000147805 */ /* 0x000fe4000001ff00 */
[----:B------:R-:W-:Y:S02]  /*1430*/  CS2R R22, SRZ ;  /* 0x0000000000167805 */ /* 0x000fe4000001ff00 */
[----:B------:R-:W-:Y:S02]  /*1440*/  CS2R R88, SRZ ;  /* 0x0000000000587805 */ /* 0x000fe4000001ff00 */
[----:B------:R-:W-:Y:S02]  /*1450*/  CS2R R90, SRZ ;  /* 0x00000000005a7805 */ /* 0x000fe4000001ff00 */
[----:B------:R-:W-:Y:S02]  /*1460*/  CS2R R94, SRZ ;  /* 0x00000000005e7805 */ /* 0x000fe4000001ff00 */
        /* <DEDUP_REMOVED lines=16> */
[----:B-1----:R-:W-:Y:S02]  /*1570*/  ISETP.GE.AND P0, PT, R13, 0x1, PT ;  /* 0x000000010d00780c */ /* 0x002fe40003f06270 */
[----:B------:R-:W-:Y:S02]  /*1580*/  CS2R R126, SRZ ;  /* 0x00000000007e7805 */ /* 0x000fe4000001ff00 */
[----:B----4-:R-:W-:-:S02]  /*1590*/  R2UR UR8, R12 ;  /* 0x000000000c0872ca */ /* 0x010fc400000e0000 */
[----:B------:R-:W-:Y:S02]  /*15a0*/  CS2R R128, SRZ ;  /* 0x0000000000807805 */ /* 0x000fe4000001ff00 */
[----:B------:R-:W-:Y:S02]  /*15b0*/  CS2R R130, SRZ ;  /* 0x0000000000827805 */ /* 0x000fe4000001ff00 */
[----:B------:R-:W-:Y:S02]  /*15c0*/  CS2R R132, SRZ ;  /* 0x0000000000847805 */ /* 0x000fe4000001ff00 */
[----:B------:R-:W-:Y:S02]  /*15d0*/  CS2R R134, SRZ ;  /* 0x0000000000867805 */ /* 0x000fe4000001ff00 */
[----:B------:R-:W-:Y:S02]  /*15e0*/  CS2R R136, SRZ ;  /* 0x0000000000887805 */ /* 0x000fe4000001ff00 */
[----:B------:R-:W-:Y:S01]  /*15f0*/  CS2R R138, SRZ ;  /* 0x00000000008a7805 */ /* 0x000fe2000001ff00 */
[----:B------:R-:W-:Y:S01]  /*1600*/  IMAD.MOV.U32 R141, RZ, RZ, RZ ;  /* 0x000000ffff8d7224 */ /* 0x000fe200078e00ff */
[----:B------:R-:W-:Y:S01]  /*1610*/  CS2R R24, SRZ ;  /* 0x0000000000187805 */ /* 0x000fe2000001ff00 */
[----:B------:R-:W-:Y:S01]  /*1620*/  IMAD.MOV.U32 R143, RZ, RZ, RZ ;  /* 0x000000ffff8f7224 */ /* 0x000fe200078e00ff */
[----:B---3--:R-:W-:Y:S01]  /*1630*/  CS2R R26, SRZ ;  /* 0x00000000001a7805 */ /* 0x008fe2000001ff00 */
[----:B------:R-:W-:Y:S01]  /*1640*/  IMAD.U32 R144, RZ, RZ, UR4 ;  /* 0x00000004ff907e24 */ /* 0x000fe2000f8e00ff */
[----:B------:R-:W-:Y:S01]  /*1650*/  CS2R R28, SRZ ;  /* 0x00000000001c7805 */ /* 0x000fe2000001ff00 */
[----:B------:R-:W-:Y:S01]  /*1660*/  ULEA.HI UR10, UR8, UR8, URZ, 0x1 ;  /* 0x00000008080a7291 */ /* 0x000fe2000f8f083f */
[----:B------:R-:W-:-:S02]  /*1670*/  CS2R R30, SRZ ;  /* 0x00000000001e7805 */ /* 0x000fc4000001ff00 */
[----:B------:R-:W-:Y:S02]  /*1680*/  CS2R R32, SRZ ;  /* 0x0000000000207805 */ /* 0x000fe4000001ff00 */
[----:B------:R-:W-:Y:S01]  /*1690*/  CS2R R34, SRZ ;  /* 0x0000000000227805 */ /* 0x000fe2000001ff00 */
[----:B------:R-:W-:Y:S01]  /*16a0*/  ULOP3.LUT UR11, UR10, 0xffffe, URZ, 0xc0, !UPT ;  /* 0x000ffffe0a0b7892 */ /* 0x000fe2000f8ec03f */
[----:B------:R-:W-:Y:S01]  /*16b0*/  CS2R R36, SRZ ;  /* 0x0000000000247805 */ /* 0x000fe2000001ff00 */
[----:B0-----:R-:W-:Y:S01]  /*16c0*/  ULEA UR10, UR13, UR12, 0x18 ;  /* 0x0000000c0d0a7291 */ /* 0x001fe2000f8ec03f */
[----:B------:R-:W-:Y:S01]  /*16d0*/  CS2R R38, SRZ ;  /* 0x0000000000267805 */ /* 0x000fe2000001ff00 */
[----:B------:R-:W-:Y:S01]  /*16e0*/  UIADD3 UR11, UR8, -UR11, URZ ;  /* 0x8000000b080b7290 */ /* 0x000fe2000fffe03f */
[----:B------:R-:W-:Y:S02]  /*16f0*/  CS2R R40, SRZ ;  /* 0x0000000000287805 */ /* 0x000fe4000001ff00 */
[----:B------:R-:W-:Y:S01]  /*1700*/  CS2R R42, SRZ ;  /* 0x00000000002a7805 */ /* 0x000fe2000001ff00 */
[----:B------:R-:W-:Y:S01]  /*1710*/  UMOV UR8, URZ ;  /* 0x0000003f00087c82 */ /* 0x000fe20008000000 */
[----:B------:R-:W-:Y:S01]  /*1720*/  ULEA UR11, UR11, UR10, 0xc ;  /* 0x0000000a0b0b7291 */ /* 0x000fe2000f8e603f */
[----:B------:R-:W-:-:S02]  /*1730*/  CS2R R44, SRZ ;  /* 0x00000000002c7805 */ /* 0x000fc4000001ff00 */
[----:B------:R-:W-:Y:S02]  /*1740*/  CS2R R46, SRZ ;  /* 0x00000000002e7805 */ /* 0x000fe4000001ff00 */
[----:B------:R-:W-:Y:S01]  /*1750*/  CS2R R48, SRZ ;  /* 0x0000000000307805 */ /* 0x000fe2000001ff00 */
[----:B------:R-:W-:Y:S01]  /*1760*/  UIADD3 UR11, UR11, 0x200, URZ ;  /* 0x000002000b0b7890 */ /* 0x000fe2000fffe03f */
[----:B------:R-:W-:Y:S02]  /*1770*/  CS2R R50, SRZ ;  /* 0x0000000000327805 */ /* 0x000fe4000001ff00 */
[----:B------:R-:W-:Y:S02]  /*1780*/  CS2R R52, SRZ ;  /* 0x0000000000347805 */ /* 0x000fe4000001ff00 */
[----:B------:R-:W-:Y:S01]  /*1790*/  CS2R R54, SRZ ;  /* 0x0000000000367805 */ /* 0x000fe2000001ff00 */
[----:B------:R-:W-:Y:S01]  /*17a0*/  USHF.R.U32.HI UR11, URZ, 0x4, UR11 ;  /* 0x000000043f0b7899 */ /* 0x000fe2000801160b */
[----:B------:R-:W-:-:S02]  /*17b0*/  CS2R R56, SRZ ;  /* 0x0000000000387805 */ /* 0x000fc4000001ff00 */
[----:B------:R-:W-:Y:S02]  /*17c0*/  CS2R R58, SRZ ;  /* 0x00000000003a7805 */ /* 0x000fe4000001ff00 */
[----:B------:R-:W-:Y:S01]  /*17d0*/  CS2R R60, SRZ ;  /* 0x00000000003c7805 */ /* 0x000fe2000001ff00 */
[----:B------:R-:W-:Y:S01]  /*17e0*/  ULOP3.LUT UR11, UR11, 0x3fff, URZ, 0xc0, !UPT ;  /* 0x00003fff0b0b7892 */ /* 0x000fe2000f8ec03f */
        /* <DEDUP_REMOVED lines=12> */
[----:B------:R-:W-:Y:S01]  /*18b0*/  CS2R R86, SRZ ;  /* 0x0000000000567805 */ /* 0x000fe2000001ff00 */
[----:B------:R-:W-:Y:S06]  /*18c0*/  @!P0 BRA `(.L_x_18) ;  /* 0x0000000800308947 */ /* 0x000fec0003800000 */
[----:B------:R-:W-:-:S13]  /*18d0*/  ISETP.NE.AND P1, PT, R142, 0x3, PT ;  /* 0x000000038e00780c */ /* 0x000fda0003f25270 */
[----:B------:R-:W-:Y:S05]  /*18e0*/  @!P1 BRA `(.L_x_19) ;  /* 0x0000000000049947 */ /* 0x000fea0003800000 */
[----:B------:R-:W-:Y:S01]  /*18f0*/  BPT.TRAP 0x1 ;  /* 0x000000040000795c */ /* 0x000fe20000300000 */
.L_x_19:
[----:B------:R-:W-:Y:S01]  /*1900*/  ULEA UR6, UR5, UR10, 0x3 ;  /* 0x0000000a05067291 */ /* 0x000fe2000f8e183f */
[----:B------:R-:W-:-:S05]  /*1910*/  IMAD.U32 R12, RZ, RZ, UR4 ;  /* 0x00000004ff0c7e24 */ /* 0x000fca000f8e00ff */
[----:B------:R-:W-:-:S04]  /*1920*/  SHF.L.U32 R12, R12, 0x1f, RZ ;  /* 0x0000001f0c0c7819 */ /* 0x000fc800000006ff */
[----:B------:R0:W1:Y:S01]  /*1930*/  SYNCS.PHASECHK.TRANS64.TRYWAIT P0, [UR6], R12 ;  /* 0x0000000cff0075a7 */ /* 0x0000620008000146 */
[----:B------:R-:W-:Y:S05]  /*1940*/  @!P1 BRA `(.L_x_20) ;  /* 0x0000000000049947 */ /* 0x000fea0003800000 */
[----:B------:R-:W-:Y:S01]  /*1950*/  BPT.TRAP 0x1 ;  /* 0x000000040000795c */ /* 0x000fe20000300000 */
.L_x_20:
[----:B-1----:R-:W-:Y:S05]  /*1960*/  @P0 BRA `(.L_x_21) ;  /* 0x0000000000080947 */ /* 0x002fea0003800000 */
[----:B------:R-:W1:Y:S02]  /*1970*/  SYNCS.PHASECHK.TRANS64.TRYWAIT P0, [UR6], R12 ;  /* 0x0000000cff0075a7 */ /* 0x000e640008000146 */
[----:B-1----:R-:W-:Y:S05]  /*1980*/  @!P0 BRA `(.L_x_22) ;  /* 0x0000008000b08947 */ /* 0x002fea0003800000 */
.L_x_21:
[----:B------:R-:W-:Y:S01]  /*1990*/  UIADD3 UR6, UR10, 0x1c200, URZ ;  /* 0x0001c2000a067890 */ /* 0x000fe2000fffe03f */
[----:B------:R-:W-:Y:S01]  /*19a0*/  WARPGROUP.ARRIVE ;  /* 0x00000000000079c5 */ /* 0x000fe20000000000 */
[----:B------:R-:W-:Y:S01]  /*19b0*/  ULOP3.LUT UR12, UR11, 0x10000, URZ, 0xfc, !UPT ;  /* 0x000100000b0c7892 */ /* 0x000fe2000f8efc3f */
[----:B------:R-:W-:Y:S01]  /*19c0*/  CS2R R16, SRZ ;  /* 0x0000000000107805 */ /* 0x000fe2000001ff00 */
[----:B------:R-:W-:Y:S01]  /*19d0*/  USHF.R.U32.HI UR6, URZ, 0x4, UR6 ;  /* 0x000000043f067899 */ /* 0x000fe20008011606 */
[----:B------:R-:W-:Y:S01]  /*19e0*/  CS2R R14, SRZ ;  /* 0x00000000000e7805 */ /* 0x000fe2000001ff00 */
[----:B------:R-:W-:Y:S01]  /*19f0*/  ULEA UR12, UR5, UR12, 0x9 ;  /* 0x0000000c050c7291 */ /* 0x000fe2000f8e483f */
[----:B------:R-:W-:Y:S01]  /*1a00*/  CS2R R18, SRZ ;  /* 0x0000000000127805 */ /* 0x000fe2000001ff00 */
[----:B------:R-:W-:Y:S01]  /*1a10*/  ULOP3.LUT UR6, UR6, 0x3fff, URZ, 0xc0, !UPT ;  /* 0x00003fff06067892 */ /* 0x000fe2000f8ec03f */
[----:B------:R-:W-:Y:S01]  /*1a20*/  CS2R R20, SRZ ;  /* 0x0000000000147805 */ /* 0x000fe2000001ff00 */
[----:B------:R-:W-:Y:S01]  /*1a30*/  UMOV UR13, 0x80000020 ;  /* 0x80000020000d7882 */ /* 0x000fe20000000000 */
[----:B------:R-:W-:Y:S01]  /*1a40*/  UMOV UR15, 0x80000020 ;  /* 0x80000020000f7882 */ /* 0x000fe20000000000 */
[----:B------:R-:W-:Y:S01]  /*1a50*/  ULOP3.LUT UR6, UR6, 0x10000, URZ, 0xfc, !UPT ;  /* 0x0001000006067892 */ /* 0x000fe2000f8efc3f */
[----:B------:R-:W-:Y:S01]  /*1a60*/  CS2R R22, SRZ ;  /* 0x0000000000167805 */ /* 0x000fe2000001ff00 */
[----:B------:R-:W-:Y:S01]  /*1a70*/  ULDC UR7, c[0x0][0x50c] ;  /* 0x0001430000077ab9 */ /* 0x000fe20000000800 */
[----:B------:R-:W-:Y:S01]  /*1a80*/  CS2R R88, SRZ ;  /* 0x0000000000587805 */ /* 0x000fe2000001ff00 */
[----:B------:R-:W-:Y:S01]  /*1a90*/  ULEA UR14, UR5, UR6, 0x9 ;  /* 0x00000006050e7291 */ /* 0x000fe2000f8e483f */
[----:B------:R-:W-:Y:S01]  /*1aa0*/  CS2R R90, SRZ ;  /* 0x00000000005a7805 */ /* 0x000fe2000001ff00 */
[----:B------:R-:W-:Y:S01]  /*1ab0*/  UISETP.NE.AND UP0, UPT, UR7, 0x2, UPT ;  /* 0x000000020700788c */ /* 0x000fe2000bf05270 */
[----:B------:R-:W-:Y:S01]  /*1ac0*/  CS2R R94, SRZ ;  /* 0x00000000005e7805 */ /* 0x000fe2000001ff00 */
[----:B------:R-:W-:Y:S01]  /*1ad0*/  UMOV UR6, 0x2 ;  /* 0x0000000200067882 */ /* 0x000fe20000000000 */
[----:B------:R-:W-:Y:S01]  /*1ae0*/  CS2R R92, SRZ ;  /* 0x00000000005c7805 */ /* 0x000fe2000001ff00 */
[----:B------:R-:W-:Y:S01]  /*1af0*/  USEL UR7, URZ, 0x1, UP0 ;  /* 0x000000013f077887 */ /* 0x000fe20008000000 */
[----:B------:R-:W-:-:S02]  /*1b00*/  CS2R R96, SRZ ;  /* 0x0000000000607805 */ /* 0x000fc4000001ff00 */
[----:B------:R-:W-:Y:S01]  /*1b10*/  CS2R R98, SRZ ;  /* 0x0000000000627805 */ /* 0x000fe2000001ff00 */
[----:B------:R-:W-:Y:S01]  /*1b20*/  QGMMA.64x128x32.F32.E4M3.E4M3 R24, gdesc[UR12], RZ, !UPT ;  /* 0x01e000000c1879f3 */ /* 0x000fe2000c7008ff */
[----:B------:R-:W-:Y:S01]  /*1b30*/  UIADD3 UR12, UR12, 0x2, URZ ;  /* 0x000000020c0c7890 */ /* 0x000fe2000fffe03f */
[----:B------:R-:W-:Y:S02]  /*1b40*/  CS2R R100, SRZ ;  /* 0x0000000000647805 */ /* 0x000fe4000001ff00 */
[----:B------:R-:W-:Y:S01]  /*1b50*/  ISETP.NE.AND P0, PT, RZ, UR7, PT ;  /* 0x00000007ff007c0c */ /* 0x000fe2000bf05270 */
[----:B------:R-:W-:Y:S01]  /*1b60*/  UIADD3 UR14, UR14, 0x2, URZ ;  /* 0x000000020e0e7890 */ /* 0x000fe2000fffe03f */
[----:B------:R-:W-:Y:S01]  /*1b70*/  CS2R R102, SRZ ;  /* 0x0000000000667805 */ /* 0x000fe2000001ff00 */
[----:B------:R-:W-:Y:S01]  /*1b80*/  UMOV UR13, 0x80000020 ;  /* 0x80000020000d7882 */ /* 0x000fe20000000000 */
[----:B------:R-:W-:Y:S01]  /*1b90*/  UMOV UR15, 0x80000020 ;  /* 0x80000020000f7882 */ /* 0x000fe20000000000 */
        /* <DEDUP_REMOVED lines=17> */
[----:B------:R-:W-:Y:S01]  /*1cb0*/  CS2R R138, SRZ ;  /* 0x00000000008a7805 */ /* 0x000fe2000001ff00 */
[----:B------:R-:W-:Y:S02]  /*1cc0*/  IMAD.MOV.U32 R141, RZ, RZ, RZ ;  /* 0x000000ffff8d7224 */ /* 0x000fe400078e00ff */
[----:B------:R-:W-:Y:S01]  /*1cd0*/  IMAD.MOV.U32 R143, RZ, RZ, RZ ;  /* 0x000000ffff8f7224 */ /* 0x000fe200078e00ff */
[----:B------:R-:W-:Y:S01]  /*1ce0*/  QGMMA.64x128x32.F32.E4M3.E4M3 R24, gdesc[UR12], R24, gsb0 ;  /* 0x01e000000c1879f3 */ /* 0x000fe20008000818 */
[----:B------:R-:W-:Y:S05]  /*1cf0*/  @!P0 BRA `(.L_x_23) ;  /* 0x0000000400088947 */ /* 0x000fea0003800000 */
[----:B------:R-:W-:Y:S02]  /*1d00*/  WARPGROUP.DEPBAR.LE gsb0, 0x0 ;  /* 0x00008000000079c5 */ /* 0x000fe40000010000 */
[----:B------:R-:W-:-:S01]  /*1d10*/  FADD R143, RZ, R24 ;  /* 0x00000018ff8f7221 */ /* 0x000fc20000000000 */
[----:B------:R-:W-:Y:S01]  /*1d20*/  FADD R138, RZ, R25 ;  /* 0x00000019ff8a7221 */ /* 0x000fe20000000000 */
        /* <DEDUP_REMOVED lines=62> */
[----:B------:R-:W-:-:S06]  /*2110*/  UMOV UR6, URZ ;  /* 0x0000003f00067c82 */ /* 0x000fcc0008000000 */
.L_x_23:
[----:B------:R-:W-:-:S04]  /*2120*/  UIADD3 UR18, UR5, 0x1, URZ ;  /* 0x0000000105127890 */ /* 0x000fc8000fffe03f */
[----:B------:R-:W-:-:S04]  /*2130*/  UISETP.NE.AND UP0, UPT, UR18, 0xe, UPT ;  /* 0x0000000e1200788c */ /* 0x000fc8000bf05270 */
[----:B------:R-:W-:Y:S02]  /*2140*/  USEL UR8, URZ, 0x1, UP0 ;  /* 0x000000013f087887 */ /* 0x000fe40008000000 */
[----:B------:R-:W-:Y:S02]  /*2150*/  USEL UR18, UR18, URZ, UP0 ;  /* 0x0000003f12127287 */ /* 0x000fe40008000000 */
[----:B------:R-:W-:-:S06]  /*2160*/  ULOP3.LUT UR8, UR4, UR8, URZ, 0x3c, !UPT ;  /* 0x0000000804087292 */ /* 0x000fcc000f8e3c3f */
[----:B------:R-:W-:Y:S01]  /*2170*/  IMAD.U32 R144, RZ, RZ, UR8 ;  /* 0x00000008ff907e24 */ /* 0x000fe2000f8e00ff */
[----:B------:R-:W-:-:S06]  /*2180*/  UMOV UR8, 0x1 ;  /* 0x0000000100087882 */ /* 0x000fcc0000000000 */
.L_x_18:
[----:B------:R-:W-:-:S04]  /*2190*/  UISETP.LT.AND UP0, UPT, UR9, 0x1, UPT ;  /* 0x000000010900788c */ /* 0x000fc8000bf01270 */
[----:B------:R-:W-:-:S04]  /*21a0*/  USEL UR12, UR9, 0x1, UP0 ;  /* 0x00000001090c7887 */ /* 0x000fc80008000000 */
[----:B------:R-:W-:-:S04]  /*21b0*/  UIADD3 UR12, UR9, -UR12, URZ ;  /* 0x8000000c090c7290 */ /* 0x000fc8000fffe03f */
[----:B------:R-:W-:-:S06]  /*21c0*/  UISETP.GE.AND UP0, UPT, UR12, 0x1, UPT ;  /* 0x000000010c00788c */ /* 0x000fcc000bf06270 */
[----:B------:R-:W-:-:S13]  /*21d0*/  PLOP3.LUT P0, PT, PT, PT, UP0, 0x80, 0x0 ;  /* 0x000000000000781c */ /* 0x000fda0003f0f008 */
[----:B------:R-:W-:Y:S05]  /*21e0*/  @!P0 BRA `(.L_x_24) ;  /* 0x0000000800088947 */ /* 0x000fea0003800000 */
[----:B01----:R-:W-:Y:S01]  /*21f0*/  IMAD.U32 R12, RZ, RZ, UR12 ;  /* 0x0000000cff0c7e24 */ /* 0x003fe2000f8e00ff */
[----:B------:R-:W-:Y:S01]  /*2200*/  ULDC UR19, c[0x0][0x50c] ;  /* 0x0001430000137ab9 */ /* 0x000fe20000000800 */
[----:B------:R-:W-:-:S07]  /*2210*/  IMAD.U32 R13, RZ, RZ, UR5 ;  /* 0x00000005ff0d7e24 */ /* 0x000fce000f8e00ff */
.L_x_32:
[----:B------:R-:W-:-:S13]  /*2220*/  ISETP.NE.AND P1, PT, R142, 0x3, PT ;  /* 0x000000038e00780c */ /* 0x000fda0003f25270 */
[----:B------:R-:W-:Y:S05]  /*2230*/  @!P1 BRA `(.L_x_25) ;  /* 0x0000000000049947 */ /* 0x000fea0003800000 */
[----:B------:R-:W-:Y:S01]  /*2240*/  BPT.TRAP 0x1 ;  /* 0x000000040000795c */ /* 0x000fe20000300000 */
.L_x_25:
[----:B------:R-:W0:Y:S01]  /*2250*/  S2UR UR12, SR_CgaCtaId ;  /* 0x00000000000c79c3 */ /* 0x000e220000008800 */
[----:B------:R-:W-:Y:S01]  /*2260*/  UMOV UR10, 0x400 ;  /* 0x00000400000a7882 */ /* 0x000fe20000000000 */
[----:B------:R-:W-:Y:S01]  /*2270*/  SHF.L.U32 R140, R144, 0x1f, RZ ;  /* 0x0000001f908c7819 */ /* 0x000fe200000006ff */
[----:B0-----:R-:W-:-:S04]  /*2280*/  ULEA UR10, UR12, UR10, 0x18 ;  /* 0x0000000a0c0a7291 */ /* 0x001fc8000f8ec03f */
[----:B------:R-:W-:-:S09]  /*2290*/  ULEA UR12, UR18, UR10, 0x3 ;  /* 0x0000000a120c7291 */ /* 0x000fd2000f8e183f */
[----:B------:R0:W1:Y:S01]  /*22a0*/  SYNCS.PHASECHK.TRANS64.TRYWAIT P0, [UR12], R140 ;  /* 0x0000008cff0075a7 */ /* 0x000062000800014c */
[----:B------:R-:W-:Y:S05]  /*22b0*/  @!P1 BRA `(.L_x_26) ;  /* 0x0000000000049947 */ /* 0x000fea0003800000 */
[----:B------:R-:W-:Y:S01]  /*22c0*/  BPT.TRAP 0x1 ;  /* 0x000000040000795c */ /* 0x000fe20000300000 */
.L_x_26:
[----:B-1----:R-:W-:Y:S05]  /*22d0*/  @P0 BRA `(.L_x_27) ;  /* 0x0000000000080947 */ /* 0x002fea0003800000 */
[----:B------:R-:W1:Y:S02]  /*22e0*/  SYNCS.PHASECHK.TRANS64.TRYWAIT P0, [UR12], R140 ;  /* 0x0000008cff0075a7 */ /* 0x000e64000800014c */
[----:B-1----:R-:W-:Y:S05]  /*22f0*/  @!P0 BRA `(.L_x_28) ;  /* 0x00000078006c8947 */ /* 0x002fea0003800000 */
.L_x_27:
[----:B------:R-:W-:Y:S01]  /*2300*/  UIADD3 UR12, UR10, 0x1c200, URZ ;  /* 0x0001c2000a0c7890 */ /* 0x000fe2000fffe03f */
[----:B------:R-:W-:Y:S01]  /*2310*/  WARPGROUP.ARRIVE ;  /* 0x00000000000079c5 */ /* 0x000fe20000000000 */
[----:B------:R-:W-:Y:S02]  /*2320*/  UISETP.NE.AND UP0, UPT, UR7, URZ, UPT ;  /* 0x0000003f0700728c */ /* 0x000fe4000bf05270 */
[----:B------:R-:W-:Y:S02]  /*2330*/  USHF.R.U32.HI UR12, URZ, 0x4, UR12 ;  /* 0x000000043f0c7899 */ /* 0x000fe4000801160c */
[----:B------:R-:W-:Y:S02]  /*2340*/  USEL UR8, UR8, URZ, !UP0 ;  /* 0x0000003f08087287 */ /* 0x000fe4000c000000 */
[----:B------:R-:W-:Y:S02]  /*2350*/  ULOP3.LUT UR7, UR12, 0x3fff, URZ, 0xc0, !UPT ;  /* 0x00003fff0c077892 */ /* 0x000fe4000f8ec03f */
[----:B------:R-:W-:-:S02]  /*2360*/  ULOP3.LUT UR12, UR11, 0x10000, URZ, 0xfc, !UPT ;  /* 0x000100000b0c7892 */ /* 0x000fc4000f8efc3f */
[----:B------:R-:W-:Y:S02]  /*2370*/  ULOP3.LUT UR7, UR7, 0x10000, URZ, 0xfc, !UPT ;  /* 0x0001000007077892 */ /* 0x000fe4000f8efc3f */
[----:B------:R-:W-:Y:S02]  /*2380*/  UISETP.NE.U32.AND UP0, UPT, UR8, URZ, UPT ;  /* 0x0000003f0800728c */ /* 0x000fe4000bf05070 */
[----:B------:R-:W-:Y:S02]  /*2390*/  ULEA UR12, UR18, UR12, 0x9 ;  /* 0x0000000c120c7291 */ /* 0x000fe4000f8e483f */
[----:B------:R-:W-:Y:S01]  /*23a0*/  ULEA UR14, UR18, UR7, 0x9 ;  /* 0x00000007120e7291 */ /* 0x000fe2000f8e483f */
[----:B------:R-:W-:Y:S01]  /*23b0*/  UMOV UR13, 0x80000020 ;  /* 0x80000020000d7882 */ /* 0x000fe20000000000 */
[----:B------:R-:W-:Y:S01]  /*23c0*/  UMOV UR15, 0x80000020 ;  /* 0x80000020000f7882 */ /* 0x000fe20000000000 */
[----:B------:R-:W-:-:S06]  /*23d0*/  UIADD3 UR6, UR6, 0x2, URZ ;  /* 0x0000000206067890 */ /* 0x000fcc000fffe03f */
[----:B------:R-:W-:Y:S01]  /*23e0*/  QGMMA.64x128x32.F32.E4M3.E4M3 R24, gdesc[UR12], R24, UP0 ;  /* 0x01e000000c1879f3 */ /* 0x000fe2000bf00818 */
[----:B------:R-:W-:Y:S02]  /*23f0*/  UIADD3 UR12, UR12, 0x2, URZ ;  /* 0x000000020c0c7890 */ /* 0x000fe4000fffe03f */
[----:B------:R-:W-:Y:S01]  /*2400*/  UIADD3 UR14, UR14, 0x2, URZ ;  /* 0x000000020e0e7890 */ /* 0x000fe2000fffe03f */
[----:B------:R-:W-:Y:S01]  /*2410*/  UMOV UR13, 0x80000020 ;  /* 0x80000020000d7882 */ /* 0x000fe20000000000 */
[----:B------:R-:W-:Y:S01]  /*2420*/  UMOV UR15, 0x80000020 ;  /* 0x80000020000f7882 */ /* 0x000fe20000000000 */
[----:B------:R-:W-:-:S04]  /*2430*/  UISETP.NE.AND UP0, UPT, UR6, UR19, UPT ;  /* 0x000000130600728c */ /* 0x000fc8000bf05270 */
[----:B------:R-:W-:-:S06]  /*2440*/  USEL UR7, URZ, 0x1, UP0 ;  /* 0x000000013f077887 */ /* 0x000fcc0008000000 */
[----:B------:R-:W-:Y:S01]  /*2450*/  ISETP.NE.AND P0, PT, RZ, UR7, PT ;  /* 0x00000007ff007c0c */ /* 0x000fe2000bf05270 */
[----:B------:R-:W-:Y:S03]  /*2460*/  QGMMA.64x128x32.F32.E4M3.E4M3 R24, gdesc[UR12], R24, gsb0 ;  /* 0x01e000000c1879f3 */ /* 0x000fe60008000818 */
[----:B------:R-:W-:-:S09]  /*2470*/  WARPGROUP.DEPBAR.LE gsb0, 0x1 ;  /* 0x00008000000079c5 */ /* 0x000fd20000010100 */
[----:B------:R-:W-:Y:S05]  /*2480*/  @!P0 BRA `(.L_x_29) ;  /* 0x0000000400088947 */ /* 0x000fea0003800000 */
[----:B------:R-:W-:Y:S02]  /*2490*/  WARPGROUP.DEPBAR.LE gsb0, 0x0 ;  /* 0x00008000000079c5 */ /* 0x000fe40000010000 */
[----:B------:R-:W-:-:S01]  /*24a0*/  FADD R143, R24, R143 ;  /* 0x0000008f188f7221 */ /* 0x000fc20000000000 */
[----:B------:R-:W-:Y:S01]  /*24b0*/  FADD R138, R25, R138 ;  /* 0x0000008a198a7221 */ /* 0x000fe20000000000 */
        /* <DEDUP_REMOVED lines=62> */
[----:B------:R-:W-:-:S06]  /*28a0*/  UMOV UR6, URZ ;  /* 0x0000003f00067c82 */ /* 0x000fcc0008000000 */
.L_x_29:
[----:B------:R-:W-:Y:S05]  /*28b0*/  @!P1 BRA `(.L_x_30) ;  /* 0x0000000000049947 */ /* 0x000fea0003800000 */
[----:B------:R-:W-:Y:S01]  /*28c0*/  BPT.TRAP 0x1 ;  /* 0x000000040000795c */ /* 0x000fe20000300000 */
.L_x_30:
[----:B------:R-:W-:-:S13]  /*28d0*/  ISETP.NE.AND P0, PT, R6, RZ, PT ;  /* 0x000000ff0600720c */ /* 0x000fda0003f05270 */
[----:B01----:R-:W-:-:S05]  /*28e0*/  @P0 LEA R140, R13, UR10, 0x3 ;  /* 0x0000000a0d8c0c11 */ /* 0x003fca000f8e18ff */
[----:B------:R-:W-:-:S05]  /*28f0*/  @P0 VIADD R140, R140, 0x70 ;  /* 0x000000708c8c0836 */ /* 0x000fca0000000000 */
[----:B------:R-:W-:-:S04]  /*2900*/  @P0 PRMT R140, R5, 0x654, R140 ;  /* 0x00000654058c0816 */ /* 0x000fc8000000008c */
[----:B------:R0:W-:Y:S01]  /*2910*/  @P0 SYNCS.ARRIVE.TRANS64.RED.A1T0 RZ, [R140+URZ], RZ ;  /* 0x000000ff8cff09a7 */ /* 0x0001e2000810043f */
[----:B------:R-:W-:-:S13]  /*2920*/  ISETP.GT.U32.AND P0, PT, R4, 0x1, PT ;  /* 0x000000010400780c */ /* 0x000fda0003f04070 */
[----:B0-----:R-:W-:Y:S05]  /*2930*/  @P0 BRA `(.L_x_31) ;  /* 0x0000000000040947 */ /* 0x001fea0003800000 */
[----:B------:R-:W-:Y:S01]  /*2940*/  BPT.TRAP 0x1 ;  /* 0x000000040000795c */ /* 0x000fe20000300000 */
.L_x_31:
[----:B------:R-:W-:Y:S01]  /*2950*/  UIADD3 UR18, UR18, 0x1, URZ ;  /* 0x0000000112127890 */ /* 0x000fe2000fffe03f */
[C---:B------:R-:W-:Y:S01]  /*2960*/  ISETP.GT.AND P1, PT, R12.reuse, 0x1, PT ;  /* 0x000000010c00780c */ /* 0x040fe20003f24270 */
[----:B------:R-:W-:Y:S02]  /*2970*/  VIADD R13, R13, 0x1 ;  /* 0x000000010d0d7836 */ /* 0x000fe40000000000 */
[----:B------:R-:W-:Y:S01]  /*2980*/  UISETP.NE.AND UP0, UPT, UR18, 0xe, UPT ;  /* 0x0000000e1200788c */ /* 0x000fe2000bf05270 */
[----:B------:R-:W-:Y:S02]  /*2990*/  VIADD R12, R12, 0xffffffff ;  /* 0xffffffff0c0c7836 */ /* 0x000fe40000000000 */
[C---:B------:R-:W-:Y:S01]  /*29a0*/  ISETP.NE.AND P0, PT, R13.reuse, 0xe, PT ;  /* 0x0000000e0d00780c */ /* 0x040fe20003f05270 */
[----:B------:R-:W-:Y:S02]  /*29b0*/  USEL UR8, URZ, 0x1, UP0 ;  /* 0x000000013f087887 */ /* 0x000fe40008000000 */
[----:B------:R-:W-:Y:S01]  /*29c0*/  USEL UR18, UR18, URZ, UP0 ;  /* 0x0000003f12127287 */ /* 0x000fe20008000000 */
[----:B------:R-:W-:-:S03]  /*29d0*/  SEL R13, R13, RZ, P0 ;  /* 0x000000ff0d0d7207 */ /* 0x000fc60000000000 */
[----:B------:R-:W-:Y:S01]  /*29e0*/  LOP3.LUT R144, R144, UR8, RZ, 0x3c, !PT ;  /* 0x0000000890907c12 */ /* 0x000fe2000f8e3cff */
[----:B------:R-:W-:Y:S01]  /*29f0*/  UMOV UR8, 0x1 ;  /* 0x0000000100087882 */ /* 0x000fe20000000000 */
[----:B------:R-:W-:Y:S06]  /*2a00*/  @P1 BRA `(.L_x_32) ;  /* 0xfffffff800041947 */ /* 0x000fec000383ffff */
.L_x_24:
[----:B------:R-:W-:Y:S01]  /*2a10*/  UISETP.NE.AND UP0, UPT, UR6, URZ, UPT ;  /* 0x0000003f0600728c */ /* 0x000fe2000bf05270 */
[----:B01----:R-:W0:Y:S03]  /*2a20*/  LDC R12, c[0x0][0x28c] ;  /* 0x0000a300ff0c7b82 */ /* 0x003e260000000800 */
[----:B------:R-:W-:-:S06]  /*2a30*/  USEL UR6, URZ, 0x1, !UP0 ;  /* 0x000000013f067887 */ /* 0x000fcc000c000000 */
[----:B------:R-:W-:Y:S02]  /*2a40*/  ISETP.NE.AND P0, PT, RZ, UR6, PT ;  /* 0x00000006ff007c0c */ /* 0x000fe4000bf05270 */
[----:B0-----:R-:W-:-:S11]  /*2a50*/  ISETP.GE.AND P1, PT, R12, 0x1, PT ;  /* 0x000000010c00780c */ /* 0x001fd60003f26270 */
[----:B------:R-:W-:Y:S05]  /*2a60*/  @!P0 BRA `(.L_x_33) ;  /* 0x0000000400048947 */ /* 0x000fea0003800000 */
[----:B------:R-:W-:Y:S02]  /*2a70*/  WARPGROUP.DEPBAR.LE gsb0, 0x0 ;  /* 0x00008000000079c5 */ /* 0x000fe40000010000 */
[----:B------:R-:W-:Y:S01]  /*2a80*/  FADD R143, R24, R143 ;  /* 0x0000008f188f7221 */ /* 0x000fe20000000000 */
        /* <DEDUP_REMOVED lines=62> */
[----:B------:R-:W-:-:S07]  /*2e70*/  FADD R16, R16, R87 ;  /* 0x0000005710107221 */ /* 0x000fce0000000000 */
.L_x_33:
[----:B------:R-:W-:Y:S02]  /*2e80*/  WARPGROUP.DEPBAR.LE gsb0, 0x0 ;  /* 0x00008000000079c5 */ /* 0x000fe40000010000 */
[----:B------:R-:W-:Y:S05]  /*2e90*/  @!P1 BRA `(.L_x_34) ;  /* 0x0000000000589947 */ /* 0x000fea0003800000 */
[----:B------:R-:W-:-:S13]  /*2ea0*/  ISETP.NE.AND P0, PT, R142, 0x3, PT ;  /* 0x000000038e00780c */ /* 0x000fda0003f05270 */
[----:B------:R-:W-:Y:S05]  /*2eb0*/  @!P0 BRA `(.L_x_35) ;  /* 0x0000000000048947 */ /* 0x000fea0003800000 */
[----:B------:R-:W-:Y:S01]  /*2ec0*/  BPT.TRAP 0x1 ;  /* 0x000000040000795c */ /* 0x000fe20000300000 */
.L_x_35:
[----:B------:R-:W-:Y:S01]  /*2ed0*/  ISETP.NE.AND P0, PT, R6, RZ, PT ;  /* 0x000000ff0600720c */ /* 0x000fe20003f05270 */
[----:B------:R-:W-:Y:S01]  /*2ee0*/  BSSY B0, `(.L_x_36) ;  /* 0x000000f000007945 */ /* 0x000fe20003800000 */
[----:B------:R-:W-:-:S11]  /*2ef0*/  ISETP.GT.U32.AND P1, PT, R4, 0x1, PT ;  /* 0x000000010400780c */ /* 0x000fd60003f24070 */
[----:B------:R-:W-:Y:S05]  /*2f00*/  @!P0 BRA `(.L_x_37) ;  /* 0x0000000000308947 */ /* 0x000fea0003800000 */
[----:B------:R-:W-:-:S04]  /*2f10*/  UISETP.LT.AND UP0, UPT, UR9, 0x1, UPT ;  /* 0x000000010900788c */ /* 0x000fc8000bf01270 */
[----:B------:R-:W-:-:S04]  /*2f20*/  USEL UR8, UR9, 0x1, UP0 ;  /* 0x0000000109087887 */ /* 0x000fc80008000000 */
[----:B------:R-:W-:-:S04]  /*2f30*/  UIADD3 UR8, UR5, UR9, -UR8 ;  /* 0x0000000905087290 */ /* 0x000fc8000fffe808 */
[----:B------:R-:W-:-:S04]  /*2f40*/  USHF.R.U32.HI UR6, URZ, 0x1, UR8 ;  /* 0x000000013f067899 */ /* 0x000fc80008011608 */
[----:B------:R-:W-:-:S04]  /*2f50*/  UIMAD.WIDE.U32 UR6, UR6, -0x6db6db6d, URZ ;  /* 0x92492493060678a5 */ /* 0x000fc8000f8e003f */
[----:B------:R-:W-:-:S04]  /*2f60*/  USHF.R.U32.HI UR6, URZ, 0x2, UR7 ;  /* 0x000000023f067899 */ /* 0x000fc80008011607 */
[----:B------:R-:W-:-:S04]  /*2f70*/  UIMAD UR8, UR6, -0xe, UR8 ;  /* 0xfffffff2060878a4 */ /* 0x000fc8000f8e0208 */
[----:B------:R-:W-:-:S04]  /*2f80*/  ULEA UR8, UR8, UR10, 0x3 ;  /* 0x0000000a08087291 */ /* 0x000fc8000f8e183f */
[----:B------:R-:W-:-:S06]  /*2f90*/  UIADD3 UR8, UR8, 0x70, URZ ;  /* 0x0000007008087890 */ /* 0x000fcc000fffe03f */
[----:B------:R-:W-:-:S05]  /*2fa0*/  IMAD.U32 R12, RZ, RZ, UR8 ;  /* 0x00000008ff0c7e24 */ /* 0x000fca000f8e00ff */
[----:B------:R-:W-:-:S04]  /*2fb0*/  PRMT R12, R5, 0x654, R12 ;  /* 0x00000654050c7816 */ /* 0x000fc8000000000c */
[----:B------:R0:W-:Y:S03]  /*2fc0*/  SYNCS.ARRIVE.TRANS64.RED.A1T0 RZ, [R12+URZ], RZ ;  /* 0x000000ff0cff79a7 */ /* 0x0001e6000810043f */
.L_x_37:
[----:B------:R-:W-:Y:S05]  /*2fd0*/  BSYNC B0 ;  /* 0x0000000000007941 */ /* 0x000fea0003800000 */
.L_x_36:
[----:B------:R-:W-:Y:S05]  /*2fe0*/  @P1 BRA `(.L_x_34) ;  /* 0x0000000000041947 */ /* 0x000fea0003800000 */
[----:B------:R-:W-:Y:S01]  /*2ff0*/  BPT.TRAP 0x1 ;  /* 0x000000040000795c */ /* 0x000fe20000300000 */
.L_x_34:
[----:B------:R-:W1:Y:S01]  /*3000*/  LDC R26, c[0x0][0x288] ;  /* 0x0000a200ff1a7b82 */ /* 0x000e620000000800 */
[--C-:B0-----:R-:W-:Y:S01]  /*3010*/  SHF.R.U32.HI R12, RZ, 0x2, R0.reuse ;  /* 0x00000002ff0c7819 */ /* 0x101fe20000011600 */
[----:B------:R-:W-:Y:S01]  /*3020*/  IMAD.SHL.U32 R29, R11, 0x80, RZ ;  /* 0x000000800b1d7824 */ /* 0x000fe200078e00ff */
[----:B------:R-:W-:Y:S01]  /*3030*/  SHF.R.U32.HI R25, RZ, 0x7, R0 ;  /* 0x00000007ff197819 */ /* 0x000fe20000011600 */
[----:B------:R-:W-:Y:S01]  /*3040*/  UIADD3 UR5, UR9, UR5, URZ ;  /* 0x0000000509057290 */ /* 0x000fe2000fffe03f */
[----:B------:R-:W-:Y:S01]  /*3050*/  LOP3.LUT R13, R12, 0x7, RZ, 0xc0, !PT ;  /* 0x000000070c0d7812 */ /* 0x000fe200078ec0ff */
[----:B------:R-:W-:Y:S01]  /*3060*/  IMAD.SHL.U32 R31, R10, 0x80, RZ ;  /* 0x000000800a1f7824 */ /* 0x000fe200078e00ff */
[----:B------:R-:W-:Y:S01]  /*3070*/  LOP3.LUT R12, R25, 0x1, RZ, 0xc0, !PT ;  /* 0x00000001190c7812 */ /* 0x000fe200078ec0ff */
[----:B------:R-:W-:Y:S01]  /*3080*/  UISETP.GT.U32.AND UP0, UPT, UR5, 0xd, UPT ;  /* 0x0000000d0500788c */ /* 0x000fe2000bf04070 */
[----:B------:R-:W-:Y:S01]  /*3090*/  LOP3.LUT R24, R0, 0x60, RZ, 0xc0, !PT ;  /* 0x0000006000187812 */ /* 0x000fe200078ec0ff */
[----:B------:R-:W-:Y:S01]  /*30a0*/  ULDC UR12, c[0x0][0x284] ;  /* 0x0000a100000c7ab9 */ /* 0x000fe20000000800 */
[----:B------:R-:W-:Y:S01]  /*30b0*/  USHF.R.U32.HI UR6, URZ, 0x1, UR5 ;  /* 0x000000013f067899 */ /* 0x000fe20008011605 */
[----:B------:R-:W-:Y:S01]  /*30c0*/  IMAD.SHL.U32 R30, R12, 0x40, RZ ;  /* 0x000000400c1e7824 */ /* 0x000fe200078e00ff */
[----:B------:R-:W-:Y:S01]  /*30d0*/  SHF.R.U32.HI R28, RZ, 0x1, R24 ;  /* 0x00000001ff1c7819 */ /* 0x000fe20000011618 */
[----:B------:R-:W-:Y:S01]  /*30e0*/  UISETP.LT.U32.AND UP0, UPT, UR9, 0xe, UP0 ;  /* 0x0000000e0900788c */ /* 0x000fe20008701070 */
[----:B------:R-:W-:Y:S01]  /*30f0*/  LOP3.LUT R24, R0, 0x3, RZ, 0xc0, !PT ;  /* 0x0000000300187812 */ /* 0x000fe200078ec0ff */
[----:B------:R-:W-:Y:S01]  /*3100*/  UISETP.GE.U32.AND UP1, UPT, UR9, 0xe, UPT ;  /* 0x0000000e0900788c */ /* 0x000fe2000bf26070 */
[--C-:B------:R-:W-:Y:S01]  /*3110*/  IADD3 R25, RZ, -R28, -R13.reuse ;  /* 0x8000001cff197210 */ /* 0x100fe20007ffe80d */
[----:B------:R-:W-:Y:S01]  /*3120*/  UIMAD.WIDE.U32 UR6, UR6, -0x6db6db6d, URZ ;  /* 0x92492493060678a5 */ /* 0x000fe2000f8e003f */
[----:B------:R-:W-:Y:S01]  /*3130*/  LOP3.LUT R13, R30, 0x40, R13, 0xe2, !PT ;  /* 0x000000401e0d7812 */ /* 0x000fe200078ee20d */
[----:B------:R-:W-:Y:S01]  /*3140*/  USEL UR8, URZ, 0x1, !UP0 ;  /* 0x000000013f087887 */ /* 0x000fe2000c000000 */
[----:B------:R-:W-:Y:S01]  /*3150*/  SHF.R.S32.HI R34, RZ, 0x1f, R7 ;  /* 0x0000001fff227819 */ /* 0x000fe20000011407 */
[----:B------:R-:W-:Y:S01]  /*3160*/  IMAD R12, R12, -0x40, R25 ;  /* 0xffffffc00c0c7824 */ /* 0x000fe200078e0219 */
[----:B------:R-:W-:Y:S01]  /*3170*/  ULDC.64 UR10, c[0x0][0x5d0] ;  /* 0x00017400000a7ab9 */ /* 0x000fe20000000a00 */
[----:B-1----:R-:W-:Y:S01]  /*3180*/  IMAD R30, R24, -0x2, R26 ;  /* 0xfffffffe181e7824 */ /* 0x002fe200078e021a */
[----:B------:R-:W-:Y:S01]  /*3190*/  ISETP.GE.AND P0, PT, R29, R26, PT ;  /* 0x0000001a1d00720c */ /* 0x000fe20003f06270 */
[----:B------:R-:W-:Y:S01]  /*31a0*/  IMAD.SHL.U32 R24, R0, 0x2, RZ ;  /* 0x0000000200187824 */ /* 0x000fe200078e00ff */
[----:B------:R-:W-:Y:S01]  /*31b0*/  USHF.R.U32.HI UR6, URZ, 0x2, UR7 ;  /* 0x000000023f067899 */ /* 0x000fe20008011607 */
[----:B------:R-:W-:Y:S01]  /*31c0*/  IMAD R32, R34, UR10, RZ ;  /* 0x0000000a22207c24 */ /* 0x000fe2000f8e02ff */
[----:B------:R-:W-:Y:S01]  /*31d0*/  ISETP.GE.OR P0, PT, R31, UR12, P0 ;  /* 0x0000000c1f007c0c */ /* 0x000fe20008706670 */
[----:B------:R-:W-:Y:S01]  /*31e0*/  ULOP3.LUT UR4, UR4, UR8, URZ, 0x3c, !UPT ;  /* 0x0000000804047292 */ /* 0x000fe2000f8e3c3f */
[----:B------:R-:W-:Y:S01]  /*31f0*/  LOP3.LUT R24, R29, 0x6, R24, 0xf8, !PT ;  /* 0x000000061d187812 */ /* 0x000fe200078ef818 */
[----:B------:R-:W-:Y:S01]  /*3200*/  IMAD.WIDE R26, R10, 0x80, RZ ;  /* 0x000000800a1a7825 */ /* 0x000fe200078e02ff */
[----:B------:R-:W-:Y:S01]  /*3210*/  UIMAD UR5, UR6, -0xe, UR5 ;  /* 0xfffffff2060578a4 */ /* 0x000fe2000f8e0205 */
[----:B------:R-:W-:Y:S01]  /*3220*/  IADD3 R36, -R31, UR12, R12 ;  /* 0x0000000c1f247c10 */ /* 0x000fe2000fffe10c */
[----:B------:R-:W-:Y:S01]  /*3230*/  @UP1 ULOP3.LUT UR4, UR4, 0x1, UR6, 0x78, !UPT ;  /* 0x0000000104041892 */ /* 0x000fe2000f8e7806 */
[----:B------:R-:W-:Y:S01]  /*3240*/  SHF.R.S32.HI R25, RZ, 0x1f, R24 ;  /* 0x0000001fff197819 */ /* 0x000fe20000011418 */
[----:B------:R-:W-:Y:S01]  /*3250*/  IMAD R33, R7, UR11, R32 ;  /* 0x0000000b07217c24 */ /* 0x000fe2000f8e0220 */
[----:B------:R-:W-:Y:S01]  /*3260*/  LOP3.LUT R35, R26, R13, R28, 0xfe, !PT ;  /* 0x0000000d1a237212 */ /* 0x000fe200078efe1c */
[----:B------:R-:W-:-:S02]  /*3270*/  IMAD.IADD R29, R30, 0x1, -R29 ;  /* 0x000000011e1d7824 */ /* 0x000fc400078e0a1d */
[----:B------:R-:W-:-:S04]  /*3280*/  IMAD.WIDE.U32 R10, R7, UR10, R24 ;  /* 0x0000000a070a7c25 */ /* 0x000fc8000f8e0018 */
[----:B------:R-:W-:Y:S02]  /*3290*/  IMAD.IADD R11, R11, 0x1, R33 ;  /* 0x000000010b0b7824 */ /* 0x000fe400078e0221 */
[----:B------:R-:W-:Y:S01]  /*32a0*/  IMAD.MOV.U32 R28, RZ, RZ, -0x1 ;  /* 0xffffffffff1c7424 */ /* 0x000fe200078e00ff */
[----:B------:R-:W-:Y:S06]  /*32b0*/  @P0 BRA `(.L_x_38) ;  /* 0x0000004400a40947 */ /* 0x000fec0003800000 */
[----:B------:R-:W0:Y:S01]  /*32c0*/  LDC.64 R32, c[0x0][0x5c8] ;  /* 0x00017200ff207b82 */ /* 0x000e220000000a00 */
[----:B------:R-:W-:Y:S01]  /*32d0*/  ULDC.64 UR6, c[0x0][0x5c0] ;  /* 0x0001700000067ab9 */ /* 0x000fe20000000a00 */
[----:B------:R-:W-:Y:S01]  /*32e0*/  BSSY B0, `(.L_x_38) ;  /* 0x0000466000007945 */ /* 0x000fe20003800000 */
[-C--:B0-----:R-:W-:Y:S02]  /*32f0*/  IMAD R12, R27, R32.reuse, RZ ;  /* 0x000000201b0c7224 */ /* 0x081fe400078e02ff */
[----:B------:R-:W-:-:S04]  /*3300*/  IMAD.WIDE.U32 R10, R35, R32, R10 ;  /* 0x00000020230a7225 */ /* 0x000fc800078e000a */
[----:B------:R-:W-:Y:S01]  /*3310*/  IMAD R31, R35, R33, R12 ;  /* 0x00000021231f7224 */ /* 0x000fe200078e020c */
[----:B------:R-:W-:Y:S02]  /*3320*/  LEA R13, P0, R32, R10, 0x3 ;  /* 0x0000000a200d7211 */ /* 0x000fe400078018ff */
[----:B------:R-:W-:Y:S01]  /*3330*/  IADD3 R12, P1, R10, UR6, RZ ;  /* 0x000000060a0c7c10 */ /* 0x000fe2000ff3e0ff */
[----:B------:R-:W-:Y:S01]  /*3340*/  IMAD.IADD R31, R11, 0x1, R31 ;  /* 0x000000010b1f7824 */ /* 0x000fe200078e021f */
[----:B------:R-:W-:-:S04]  /*3350*/  IADD3 R10, P3, R13, UR6, RZ ;  /* 0x000000060d0a7c10 */ /* 0x000fc8000ff7e0ff */
[----:B------:R-:W-:Y:S02]  /*3360*/  LEA.HI.X R11, R32, R31, R33, 0x3, P0 ;  /* 0x0000001f200b7211 */ /* 0x000fe400000f1c21 */
[----:B---3-5:R-:W-:Y:S02]  /*3370*/  FSETP.NEU.AND P0, PT, R9, RZ, PT ;  /* 0x000000ff0900720b */ /* 0x028fe40003f0d000 */
[----:B------:R-:W-:Y:S02]  /*3380*/  IADD3.X R13, R31, UR7, RZ, P1, !PT ;  /* 0x000000071f0d7c10 */ /* 0x000fe40008ffe4ff */
[----:B------:R-:W-:-:S09]  /*3390*/  IADD3.X R11, R11, UR7, RZ, P3, !PT ;  /* 0x000000070b0b7c10 */ /* 0x000fd20009ffe4ff */
[----:B------:R-:W-:Y:S05]  /*33a0*/  @!P0 BRA `(.L_x_39) ;  /* 0x00000034005c8947 */ /* 0x000fea0003800000 */
[----:B------:R-:W-:Y:S01]  /*33b0*/  ULDC.64 UR6, c[0x0][0x5b8] ;  /* 0x00016e0000067ab9 */ /* 0x000fe20000000a00 */
[----:B------:R-:W-:Y:S01]  /*33c0*/  ISETP.GE.AND P0, PT, R36, 0x1, PT ;  /* 0x000000012400780c */ /* 0x000fe20003f06270 */
[----:B------:R-:W-:Y:S01]  /*33d0*/  IMAD R32, R34, UR6, RZ ;  /* 0x0000000622207c24 */ /* 0x000fe2000f8e02ff */
[----:B------:R-:W-:Y:S01]  /*33e0*/  ULDC.64 UR10, c[0x0][0x5a8] ;  /* 0x00016a00000a7ab9 */ /* 0x000fe20000000a00 */
[----:B------:R-:W-:Y:S01]  /*33f0*/  IMAD.WIDE.U32 R30, R7, UR6, R24 ;  /* 0x00000006071e7c25 */ /* 0x000fe2000f8e0018 */
[----:B------:R-:W-:Y:S01]  /*3400*/  ISETP.LT.OR P4, PT, R29, 0x1, !P0 ;  /* 0x000000011d00780c */ /* 0x000fe20004781670 */
[----:B------:R-:W-:Y:S02]  /*3410*/  BSSY B1, `(.L_x_40) ;  /* 0x000000c000017945 */ /* 0x000fe40003800000 */
[----:B------:R-:W-:Y:S01]  /*3420*/  IMAD R7, R7, UR7, R32 ;  /* 0x0000000707077c24 */ /* 0x000fe2000f8e0220 */
[----:B------:R-:W-:-:S03]  /*3430*/  ULDC.64 UR6, c[0x0][0x5b0] ;  /* 0x00016c0000067ab9 */ /* 0x000fc60000000a00 */
[----:B------:R-:W-:Y:S02]  /*3440*/  IMAD.IADD R31, R31, 0x1, R7 ;  /* 0x000000011f1f7824 */ /* 0x000fe400078e0207 */
[----:B------:R-:W-:Y:S02]  /*3450*/  IMAD R7, R27, UR6, RZ ;  /* 0x000000061b077c24 */ /* 0x000fe4000f8e02ff */
[----:B------:R-:W-:-:S04]  /*3460*/  IMAD.WIDE.U32 R24, R35, UR6, R30 ;  /* 0x0000000623187c25 */ /* 0x000fc8000f8e001e */
[----:B------:R-:W-:Y:S01]  /*3470*/  IMAD R7, R35, UR7, R7 ;  /* 0x0000000723077c24 */ /* 0x000fe2000f8e0207 */
[----:B------:R-:W-:-:S04]  /*3480*/  IADD3 R24, P1, R24, UR10, RZ ;  /* 0x0000000a18187c10 */ /* 0x000fc8000ff3e0ff */
[--C-:B------:R-:W-:Y:S02]  /*3490*/  IADD3.X R25, R25, UR11, R7.reuse, P1, !PT ;  /* 0x0000000b19197c10 */ /* 0x100fe40008ffe407 */
[----:B------:R-:W-:Y:S01]  /*34a0*/  PRMT R7, RZ, 0x7610, R7 ;  /* 0x00007610ff077816 */ /* 0x000fe20000000007 */
[----:B------:R-:W-:Y:S06]  /*34b0*/  @P4 BRA `(.L_x_41) ;  /* 0x0000000000044947 */ /* 0x000fec0003800000 */
[----:B------:R0:W5:Y:S02]  /*34c0*/  LDG.E.U8 R7, desc[UR16][R24.64] ;  /* 0x0000001018077981 */ /* 0x000164000c1e1100 */
.L_x_41:
[----:B------:R-:W-:Y:S05]  /*34d0*/  BSYNC B1 ;  /* 0x0000000000017941 */ /* 0x000fea0003800000 */
.L_x_40:
[----:B-----5:R-:W-:Y:S01]  /*34e0*/  LOP3.LUT R7, R7, 0xff, RZ, 0xc0, !PT ;  /* 0x000000ff07077812 */ /* 0x020fe200078ec0ff */
[----:B------:R-:W-:Y:S01]  /*34f0*/  BSSY B1, `(.L_x_42) ;  /* 0x000000b000017945 */ /* 0x000fe20003800000 */
[----:B------:R-:W-:Y:S02]  /*3500*/  ISETP.LT.OR P3, PT, R29, 0x2, !P0 ;  /* 0x000000021d00780c */ /* 0x000fe40004761670 */
[----:B------:R-:W-:-:S05]  /*3510*/  F2FP.F16.E4M3.UNPACK_B R7, R7 ;  /* 0x00000007ff07723e */ /* 0x000fca00020006ff */
[----:B------:R-:W-:Y:S01]  /*3520*/  HADD2.F32 R32, -RZ, R7.H0_H0 ;  /* 0x20000007ff207230 */ /* 0x000fe20000004100 */
[----:B------:R-:W-:-:S04]  /*3530*/  PRMT R7, RZ, 0x7610, R7 ;  /* 0x00007610ff077816 */ /* 0x000fc80000000007 */
[----:B------:R-:W-:-:S04]  /*3540*/  FMUL R32, R32, R9 ;  /* 0x0000000920207220 */ /* 0x000fc80000400000 */
[----:B--2---:R-:W-:-:S05]  /*3550*/  FFMA R32, R143, R8, R32 ;  /* 0x000000088f207223 */ /* 0x004fca0000000020 */
[----:B------:R-:W-:-:S05]  /*3560*/  F2FP.SATFINITE.E4M3.F32.PACK_AB_MERGE_C R33, RZ, R32, RZ ;  /* 0x00000020ff21723e */ /* 0x000fca00048070ff */
[----:B------:R1:W-:Y:S01]  /*3570*/  @!P4 STG.E.U8 desc[UR16][R12.64], R33 ;  /* 0x000000210c00c986 */ /* 0x0003e2000c101110 */
[----:B------:R-:W-:Y:S05]  /*3580*/  @P3 BRA `(.L_x_43) ;  /* 0x0000000000043947 */ /* 0x000fea0003800000 */
[----:B------:R2:W5:Y:S02]  /*3590*/  LDG.E.U8 R7, desc[UR16][R24.64+0x1] ;  /* 0x0000011018077981 */ /* 0x000564000c1e1100 */
.L_x_43:
[----:B------:R-:W-:Y:S05]  /*35a0*/  BSYNC B1 ;  /* 0x0000000000017941 */ /* 0x000fea0003800000 */
.L_x_42:
[----:B-----5:R-:W-:Y:S01]  /*35b0*/  LOP3.LUT R7, R7, 0xff, RZ, 0xc0, !PT ;  /* 0x000000ff07077812 */ /* 0x020fe200078ec0ff */
[----:B------:R-:W-:Y:S01]  /*35c0*/  BSSY B1, `(.L_x_44) ;  /* 0x0000013000017945 */ /* 0x000fe20003800000 */
[----:B-1----:R-:W-:Y:S02]  /*35d0*/  IADD3 R33, P1, R35, 0x8, RZ ;  /* 0x0000000823217810 */ /* 0x002fe40007f3e0ff */
[----:B------:R-:W-:-:S03]  /*35e0*/  F2FP.F16.E4M3.UNPACK_B R7, R7 ;  /* 0x00000007ff07723e */ /* 0x000fc600020006ff */
[----:B------:R-:W-:Y:S01]  /*35f0*/  IMAD.X R27, RZ, RZ, R27, P1 ;  /* 0x000000ffff1b7224 */ /* 0x000fe200008e061b */
[----:B------:R-:W-:Y:S01]  /*3600*/  ISETP.GE.AND P1, PT, R36, 0x9, PT ;  /* 0x000000092400780c */ /* 0x000fe20003f26270 */
[----:B------:R-:W-:Y:S02]  /*3610*/  HADD2.F32 R26, -RZ, R7.H0_H0 ;  /* 0x20000007ff1a7230 */ /* 0x000fe40000004100 */
[----:B------:R-:W-:Y:S01]  /*3620*/  IMAD.WIDE.U32 R30, R33, UR6, R30 ;  /* 0x00000006211e7c25 */ /* 0x000fe2000f8e001e */
[----:B------:R-:W-:-:S03]  /*3630*/  ISETP.LT.OR P5, PT, R29, 0x1, !P1 ;  /* 0x000000011d00780c */ /* 0x000fc60004fa1670 */
[----:B------:R-:W-:Y:S01]  /*3640*/  FMUL R7, R26, R9 ;  /* 0x000000091a077220 */ /* 0x000fe20000400000 */
[----:B------:R-:W-:-:S03]  /*3650*/  IMAD R26, R27, UR6, RZ ;  /* 0x000000061b1a7c24 */ /* 0x000fc6000f8e02ff */
[----:B------:R-:W-:Y:S01]  /*3660*/  FFMA R7, R138, R8, R7 ;  /* 0x000000088a077223 */ /* 0x000fe20000000007 */
[----:B------:R-:W-:Y:S01]  /*3670*/  IMAD R33, R33, UR7, R26 ;  /* 0x0000000721217c24 */ /* 0x000fe2000f8e021a */
[----:B------:R-:W-:-:S03]  /*3680*/  IADD3 R26, P4, R30, UR10, RZ ;  /* 0x0000000a1e1a7c10 */ /* 0x000fc6000ff9e0ff */
[----:B------:R-:W-:Y:S02]  /*3690*/  F2FP.SATFINITE.E4M3.F32.PACK_AB_MERGE_C R35, RZ, R7, RZ ;  /* 0x00000007ff23723e */ /* 0x000fe400048070ff */
[----:B------:R-:W-:Y:S02]  /*36a0*/  IADD3.X R27, R31, UR11, R33, P4, !PT ;  /* 0x0000000b1f1b7c10 */ /* 0x000fe4000a7fe421 */
[----:B------:R-:W-:Y:S01]  /*36b0*/  PRMT R7, RZ, 0x7610, R7 ;  /* 0x00007610ff077816 */ /* 0x000fe20000000007 */
[----:B------:R1:W-:Y:S01]  /*36c0*/  @!P3 STG.E.U8 desc[UR16][R12.64+0x1], R35 ;  /* 0x000001230c00b986 */ /* 0x0003e2000c101110 */
[----:B------:R-:W-:Y:S05]  /*36d0*/  @P5 BRA `(.L_x_45) ;  /* 0x0000000000045947 */ /* 0x000fea0003800000 */
[----:B------:R3:W5:Y:S02]  /*36e0*/  LDG.E.U8 R7, desc[UR16][R26.64] ;  /* 0x000000101a077981 */ /* 0x000764000c1e1100 */
.L_x_45:
[----:B------:R-:W-:Y:S05]  /*36f0*/  BSYNC B1 ;  /* 0x0000000000017941 */ /* 0x000fea0003800000 */
.L_x_44:
[----:B-----5:R-:W-:Y:S01]  /*3700*/  LOP3.LUT R7, R7, 0xff, RZ, 0xc0, !PT ;  /* 0x000000ff07077812 */ /* 0x020fe200078ec0ff */
[----:B------:R-:W-:Y:S01]  /*3710*/  BSSY B1, `(.L_x_46) ;  /* 0x000000b000017945 */ /* 0x000fe20003800000 */
[----:B------:R-:W-:Y:S02]  /*3720*/  ISETP.LT.OR P3, PT, R29, 0x2, !P1 ;  /* 0x000000021d00780c */ /* 0x000fe40004f61670 */
[----:B------:R-:W-:-:S05]  /*3730*/  F2FP.F16.E4M3.UNPACK_B R7, R7 ;  /* 0x00000007ff07723e */ /* 0x000fca00020006ff */
[----:B------:R-:W-:Y:S01]  /*3740*/  HADD2.F32 R30, -RZ, R7.H0_H0 ;  /* 0x20000007ff1e7230 */ /* 0x000fe20000004100 */
[----:B------:R-:W-:-:S04]  /*3750*/  PRMT R7, RZ, 0x7610, R7 ;  /* 0x00007610ff077816 */ /* 0x000fc80000000007 */
[----:B------:R-:W-:-:S04]  /*3760*/  FMUL R30, R30, R9 ;  /* 0x000000091e1e7220 */ /* 0x000fc80000400000 */
[----:B------:R-:W-:-:S05]  /*3770*/  FFMA R30, R141, R8, R30 ;  /* 0x000000088d1e7223 */ /* 0x000fca000000001e */
[----:B------:R-:W-:-:S05]  /*3780*/  F2FP.SATFINITE.E4M3.F32.PACK_AB_MERGE_C R31, RZ, R30, RZ ;  /* 0x0000001eff1f723e */ /* 0x000fca00048070ff */
[----:B------:R4:W-:Y:S01]  /*3790*/  @!P5 STG.E.U8 desc[UR16][R10.64], R31 ;  /* 0x0000001f0a00d986 */ /* 0x0009e2000c101110 */
[----:B------:R-:W-:Y:S05]  /*37a0*/  @P3 BRA `(.L_x_47) ;  /* 0x0000000000043947 */ /* 0x000fea0003800000 */
[----:B------:R0:W5:Y:S02]  /*37b0*/  LDG.E.U8 R7, desc[UR16][R26.64+0x1] ;  /* 0x000001101a077981 */ /* 0x000164000c1e1100 */
.L_x_47:
[----:B------:R-:W-:Y:S05]  /*37c0*/  BSYNC B1 ;  /* 0x0000000000017941 */ /* 0x000fea0003800000 */
.L_x_46:
[----:B-----5:R-:W-:Y:S01]  /*37d0*/  LOP3.LUT R7, R7, 0xff, RZ, 0xc0, !PT ;  /* 0x000000ff07077812 */ /* 0x020fe200078ec0ff */
[----:B------:R-:W-:Y:S01]  /*37e0*/  BSSY B1, `(.L_x_48) ;  /* 0x000000b000017945 */ /* 0x000fe20003800000 */
[----:B------:R-:W-:Y:S02]  /*37f0*/  ISETP.LT.OR P4, PT, R29, 0x9, !P0 ;  /* 0x000000091d00780c */ /* 0x000fe40004781670 */
[----:B------:R-:W-:-:S05]  /*3800*/  F2FP.F16.E4M3.UNPACK_B R7, R7 ;  /* 0x00000007ff07723e */ /* 0x000fca00020006ff */
[----:B------:R-:W-:-:S05]  /*3810*/  HADD2.F32 R30, -RZ, R7.H0_H0 ;  /* 0x20000007ff1e7230 */ /* 0x000fca0000004100 */
[----:B------:R-:W-:-:S04]  /*3820*/  FMUL R7, R30, R9 ;  /* 0x000000091e077220 */ /* 0x000fc80000400000 */
[----:B------:R-:W-:-:S05]  /*3830*/  FFMA R7, R136, R8, R7 ;  /* 0x0000000888077223 */ /* 0x000fca0000000007 */
[----:B----4-:R-:W-:Y:S02]  /*3840*/  F2FP.SATFINITE.E4M3.F32.PACK_AB_MERGE_C R31, RZ, R7, RZ ;  /* 0x00000007ff1f723e */ /* 0x010fe400048070ff */
[----:B------:R-:W-:-:S03]  /*3850*/  PRMT R7, RZ, 0x7610, R7 ;  /* 0x00007610ff077816 */ /* 0x000fc60000000007 */
[----:B------:R4:W-:Y:S01]  /*3860*/  @!P3 STG.E.U8 desc[UR16][R10.64+0x1], R31 ;  /* 0x0000011f0a00b986 */ /* 0x0009e2000c101110 */
[----:B------:R-:W-:Y:S05]  /*3870*/  @P4 BRA `(.L_x_49) ;  /* 0x0000000000044947 */ /* 0x000fea0003800000 */
[----:B------:R0:W5:Y:S02]  /*3880*/  LDG.E.U8 R7, desc[UR16][R24.64+0x8] ;  /* 0x0000081018077981 */ /* 0x000164000c1e1100 */
.L_x_49:
[----:B------:R-:W-:Y:S05]  /*3890*/  BSYNC B1 ;  /* 0x0000000000017941 */ /* 0x000fea0003800000 */
.L_x_48:
        /* <DEDUP_REMOVED lines=8> */
[----:B----4-:R-:W-:-:S05]  /*3920*/  F2FP.SATFINITE.E4M3.F32.PACK_AB_MERGE_C R31, RZ, R30, RZ ;  /* 0x0000001eff1f723e */ /* 0x010fca00048070ff */
[----:B------:R4:W-:Y:S01]  /*3930*/  @!P4 STG.E.U8 desc[UR16][R12.64+0x8], R31 ;  /* 0x0000081f0c00c986 */ /* 0x0009e2000c101110 */
[----:B------:R-:W-:Y:S05]  /*3940*/  @P3 BRA `(.L_x_51) ;  /* 0x0000000000043947 */ /* 0x000fea0003800000 */
[----:B------:R0:W5:Y:S02]  /*3950*/  LDG.E.U8 R7, desc[UR16][R24.64+0x9] ;  /* 0x0000091018077981 */ /* 0x000164000c1e1100 */
.L_x_51:
[----:B------:R-:W-:Y:S05]  /*3960*/  BSYNC B1 ;  /* 0x0000000000017941 */ /* 0x000fea0003800000 */
.L_x_50:
        /* <DEDUP_REMOVED lines=12> */
.L_x_53:
[----:B------:R-:W-:Y:S05]  /*3a30*/  BSYNC B1 ;  /* 0x0000000000017941 */ /* 0x000fea0003800000 */
.L_x_52:
        /* <DEDUP_REMOVED lines=12> */
.L_x_55:
[----:B------:R-:W-:Y:S05]  /*3b00*/  BSYNC B1 ;  /* 0x0000000000017941 */ /* 0x000fea0003800000 */
.L_x_54:
        /* <DEDUP_REMOVED lines=12> */
.L_x_57:
[----:B------:R-:W-:Y:S05]  /*3bd0*/  BSYNC B1 ;  /* 0x0000000000017941 */ /* 0x000fea0003800000 */
.L_x_56:
        /* <DEDUP_REMOVED lines=12> */
.L_x_59:
[----:B------:R-:W-:Y:S05]  /*3ca0*/  BSYNC B1 ;  /* 0x0000000000017941 */ /* 0x000fea0003800000 */
.L_x_58:
        /* <DEDUP_REMOVED lines=12> */
.L_x_61:
[----:B------:R-:W-:Y:S05]  /*3d70*/  BSYNC B1 ;  /* 0x0000000000017941 */ /* 0x000fea0003800000 */
.L_x_60:
        /* <DEDUP_REMOVED lines=12> */
.L_x_63:
[----:B------:R-:W-:Y:S05]  /*3e40*/  BSYNC B1 ;  /* 0x0000000000017941 */ /* 0x000fea0003800000 */
.L_x_62:
        /* <DEDUP_REMOVED lines=12> */
.L_x_65:
[----:B------:R-:W-:Y:S05]  /*3f10*/  BSYNC B1 ;  /* 0x0000000000017941 */ /* 0x000fea0003800000 */
.L_x_64:
        /* <DEDUP_REMOVED lines=12> */
.L_x_67:
[----:B------:R-:W-:Y:S05]  /*3fe0*/  BSYNC B1 ;  /* 0x0000000000017941 */ /* 0x000fea0003800000 */
.L_x_66:
        /* <DEDUP_REMOVED lines=12> */
.L_x_69:
[----:B------:R-:W-:Y:S05]  /*40b0*/  BSYNC B1 ;  /* 0x0000000000017941 */ /* 0x000fea0003800000 */
.L_x_68:
        /* <DEDUP_REMOVED lines=12> */
.L_x_71:
[----:B------:R-:W-:Y:S05]  /*4180*/  BSYNC B1 ;  /* 0x0000000000017941 */ /* 0x000fea0003800000 */
.L_x_70:
        /* <DEDUP_REMOVED lines=12> */
.L_x_73:
[----:B------:R-:W-:Y:S05]  /*4250*/  BSYNC B1 ;  /* 0x0000000000017941 */ /* 0x000fea0003800000 */
.L_x_72:
        /* <DEDUP_REMOVED lines=12> */
.L_x_75:
[----:B------:R-:W-:Y:S05]  /*4320*/  BSYNC B1 ;  /* 0x0000000000017941 */ /* 0x000fea0003800000 */
.L_x_74:
        /* <DEDUP_REMOVED lines=12> */
.L_x_77:
[----:B------:R-:W-:Y:S05]  /*43f0*/  BSYNC B1 ;  /* 0x0000000000017941 */ /* 0x000fea0003800000 */
.L_x_76:
        /* <DEDUP_REMOVED lines=12> */
.L_x_79:
[----:B------:R-:W-:Y:S05]  /*44c0*/  BSYNC B1 ;  /* 0x0000000000017941 */ /* 0x000fea0003800000 */
.L_x_78:
        /* <DEDUP_REMOVED lines=12> */
.L_x_81:
[----:B------:R-:W-:Y:S05]  /*4590*/  BSYNC B1 ;  /* 0x0000000000017941 */ /* 0x000fea0003800000 */
.L_x_80:
        /* <DEDUP_REMOVED lines=12> */
.L_x_83:
[----:B------:R-:W-:Y:S05]  /*4660*/  BSYNC B1 ;  /* 0x0000000000017941 */ /* 0x000fea0003800000 */
.L_x_82:
        /* <DEDUP_REMOVED lines=12> */
.L_x_85:
[----:B------:R-:W-:Y:S05]  /*4730*/  BSYNC B1 ;  /* 0x0000000000017941 */ /* 0x000fea0003800000 */
.L_x_84:
        /* <DEDUP_REMOVED lines=12> */
.L_x_87:
[----:B------:R-:W-:Y:S05]  /*4800*/  BSYNC B1 ;  /* 0x0000000000017941 */ /* 0x000fea0003800000 */
.L_x_86:
        /* <DEDUP_REMOVED lines=12> */
.L_x_89:
[----:B------:R-:W-:Y:S05]  /*48d0*/  BSYNC B1 ;  /* 0x0000000000017941 */ /* 0x000fea0003800000 */
.L_x_88:
        /* <DEDUP_REMOVED lines=12> */
.L_x_91:
[----:B------:R-:W-:Y:S05]  /*49a0*/  BSYNC B1 ;  /* 0x0000000000017941 */ /* 0x000fea0003800000 */
.L_x_90:
        /* <DEDUP_REMOVED lines=12> */
.L_x_93:
[----:B------:R-:W-:Y:S05]  /*4a70*/  BSYNC B1 ;  /* 0x0000000000017941 */ /* 0x000fea0003800000 */
.L_x_92:
        /* <DEDUP_REMOVED lines=12> */
.L_x_95:
[----:B------:R-:W-:Y:S05]  /*4b40*/  BSYNC B1 ;  /* 0x0000000000017941 */ /* 0x000fea0003800000 */
.L_x_94:
        /* <DEDUP_REMOVED lines=12> */
.L_x_97:
[----:B------:R-:W-:Y:S05]  /*4c10*/  BSYNC B1 ;  /* 0x0000000000017941 */ /* 0x000fea0003800000 */
.L_x_96:
        /* <DEDUP_REMOVED lines=12> */
.L_x_99:
[----:B------:R-:W-:Y:S05]  /*4ce0*/  BSYNC B1 ;  /* 0x0000000000017941 */ /* 0x000fea0003800000 */
.L_x_98:
        /* <DEDUP_REMOVED lines=12> */
.L_x_101:
[----:B------:R-:W-:Y:S05]  /*4db0*/  BSYNC B1 ;  /* 0x0000000000017941 */ /* 0x000fea0003800000 */
.L_x_100:
        /* <DEDUP_REMOVED lines=12> */
.L_x_103:
[----:B------:R-:W-:Y:S05]  /*4e80*/  BSYNC B1 ;  /* 0x0000000000017941 */ /* 0x000fea0003800000 */
.L_x_102:
        /* <DEDUP_REMOVED lines=12> */
.L_x_105:
[----:B------:R-:W-:Y:S05]  /*4f50*/  BSYNC B1 ;  /* 0x0000000000017941 */ /* 0x000fea0003800000 */
.L_x_104:
        /* <DEDUP_REMOVED lines=12> */
.L_x_107:
[----:B------:R-:W-:Y:S05]  /*5020*/  BSYNC B1 ;  /* 0x0000000000017941 */ /* 0x000fea0003800000 */
.L_x_106:
        /* <DEDUP_REMOVED lines=12> */
.L_x_109:
[----:B------:R-:W-:Y:S05]  /*50f0*/  BSYNC B1 ;  /* 0x0000000000017941 */ /* 0x000fea0003800000 */
.L_x_108:
        /* <DEDUP_REMOVED lines=12> */
.L_x_111:
[----:B------:R-:W-:Y:S05]  /*51c0*/  BSYNC B1 ;  /* 0x0000000000017941 */ /* 0x000fea0003800000 */
.L_x_110:
        /* <DEDUP_REMOVED lines=12> */
.L_x_113:
[----:B------:R-:W-:Y:S05]  /*5290*/  BSYNC B1 ;  /* 0x0000000000017941 */ /* 0x000fea0003800000 */
.L_x_112:
        /* <DEDUP_REMOVED lines=12> */
.L_x_115:
[----:B------:R-:W-:Y:S05]  /*5360*/  BSYNC B1 ;  /* 0x0000000000017941 */ /* 0x000fea0003800000 */
.L_x_114:
        /* <DEDUP_REMOVED lines=12> */
.L_x_117:
[----:B------:R-:W-:Y:S05]  /*5430*/  BSYNC B1 ;  /* 0x0000000000017941 */ /* 0x000fea0003800000 */
.L_x_116:
        /* <DEDUP_REMOVED lines=12> */
.L_x_119:
[----:B------:R-:W-:Y:S05]  /*5500*/  BSYNC B1 ;  /* 0x0000000000017941 */ /* 0x000fea0003800000 */
.L_x_118:
        /* <DEDUP_REMOVED lines=12> */
.L_x_121:
[----:B------:R-:W-:Y:S05]  /*55d0*/  BSYNC B1 ;  /* 0x0000000000017941 */ /* 0x000fea0003800000 */
.L_x_120:
        /* <DEDUP_REMOVED lines=12> */
.L_x_123:
[----:B------:R-:W-:Y:S05]  /*56a0*/  BSYNC B1 ;  /* 0x0000000000017941 */ /* 0x000fea0003800000 */
.L_x_122:
        /* <DEDUP_REMOVED lines=12> */
.L_x_125:
[----:B------:R-:W-:Y:S05]  /*5770*/  BSYNC B1 ;  /* 0x0000000000017941 */ /* 0x000fea0003800000 */
.L_x_124:
        /* <DEDUP_REMOVED lines=12> */
.L_x_127:
[----:B------:R-:W-:Y:S05]  /*5840*/  BSYNC B1 ;  /* 0x0000000000017941 */ /* 0x000fea0003800000 */
.L_x_126:
        /* <DEDUP_REMOVED lines=12> */
.L_x_129:
[----:B------:R-:W-:Y:S05]  /*5910*/  BSYNC B1 ;  /* 0x0000000000017941 */ /* 0x000fea0003800000 */
.L_x_128:
        /* <DEDUP_REMOVED lines=12> */
.L_x_131:
[----:B------:R-:W-:Y:S05]  /*59e0*/  BSYNC B1 ;  /* 0x0000000000017941 */ /* 0x000fea0003800000 */
.L_x_130:
        /* <DEDUP_REMOVED lines=12> */
.L_x_133:
[----:B------:R-:W-:Y:S05]  /*5ab0*/  BSYNC B1 ;  /* 0x0000000000017941 */ /* 0x000fea0003800000 */
.L_x_132:
        /* <DEDUP_REMOVED lines=12> */
.L_x_135:
[----:B------:R-:W-:Y:S05]  /*5b80*/  BSYNC B1 ;  /* 0x0000000000017941 */ /* 0x000fea0003800000 */
.L_x_134:
        /* <DEDUP_REMOVED lines=12> */
.L_x_137:
[----:B------:R-:W-:Y:S05]  /*5c50*/  BSYNC B1 ;  /* 0x0000000000017941 */ /* 0x000fea0003800000 */
.L_x_136:
        /* <DEDUP_REMOVED lines=12> */
.L_x_139:
[----:B------:R-:W-:Y:S05]  /*5d20*/  BSYNC B1 ;  /* 0x0000000000017941 */ /* 0x000fea0003800000 */
.L_x_138:
        /* <DEDUP_REMOVED lines=12> */
.L_x_141:
[----:B------:R-:W-:Y:S05]  /*5df0*/  BSYNC B1 ;  /* 0x0000000000017941 */ /* 0x000fea0003800000 */
.L_x_140:
        /* <DEDUP_REMOVED lines=12> */
.L_x_143:
[----:B------:R-:W-:Y:S05]  /*5ec0*/  BSYNC B1 ;  /* 0x0000000000017941 */ /* 0x000fea0003800000 */
.L_x_142:
        /* <DEDUP_REMOVED lines=12> */
.L_x_145:
[----:B------:R-:W-:Y:S05]  /*5f90*/  BSYNC B1 ;  /* 0x0000000000017941 */ /* 0x000fea0003800000 */
.L_x_144:
        /* <DEDUP_REMOVED lines=12> */
.L_x_147:
[----:B------:R-:W-:Y:S05]  /*6060*/  BSYNC B1 ;  /* 0x0000000000017941 */ /* 0x000fea0003800000 */
.L_x_146:
        /* <DEDUP_REMOVED lines=12> */
.L_x_149:
[----:B------:R-:W-:Y:S05]  /*6130*/  BSYNC B1 ;  /* 0x0000000000017941 */ /* 0x000fea0003800000 */
.L_x_148:
        /* <DEDUP_REMOVED lines=12> */
.L_x_151:
[----:B------:R-:W-:Y:S05]  /*6200*/  BSYNC B1 ;  /* 0x0000000000017941 */ /* 0x000fea0003800000 */
.L_x_150:
        /* <DEDUP_REMOVED lines=12> */
.L_x_153:
[----:B------:R-:W-:Y:S05]  /*62d0*/  BSYNC B1 ;  /* 0x0000000000017941 */ /* 0x000fea0003800000 */
.L_x_152:
        /* <DEDUP_REMOVED lines=12> */
.L_x_155:
[----:B------:R-:W-:Y:S05]  /*63a0*/  BSYNC B1 ;  /* 0x0000000000017941 */ /* 0x000fea0003800000 */
.L_x_154:
        /* <DEDUP_REMOVED lines=12> */
.L_x_157:
[----:B------:R-:W-:Y:S05]  /*6470*/  BSYNC B1 ;  /* 0x0000000000017941 */ /* 0x000fea0003800000 */
.L_x_156:
        /* <DEDUP_REMOVED lines=8> */
[----:B0-----:R-:W-:-:S05]  /*6500*/  F2FP.SATFINITE.E4M3.F32.PACK_AB_MERGE_C R19, RZ, R20, RZ ;  /* 0x00000014ff13723e */ /* 0x001fca00048070ff */
[----:B------:R0:W-:Y:S01]  /*6510*/  @!P4 STG.E.U8 desc[UR16][R10.64+0x70], R19 ;  /* 0x000070130a00c986 */ /* 0x0001e2000c101110 */
[----:B------:R-:W-:Y:S05]  /*6520*/  @P3 BRA `(.L_x_159) ;  /* 0x0000000000043947 */ /* 0x000fea0003800000 */
[----:B------:R0:W5:Y:S02]  /*6530*/  LDG.E.U8 R7, desc[UR16][R26.64+0x71] ;  /* 0x000071101a077981 */ /* 0x000164000c1e1100 */
.L_x_159:
[----:B------:R-:W-:Y:S05]  /*6540*/  BSYNC B1 ;  /* 0x0000000000017941 */ /* 0x000fea0003800000 */
.L_x_158:
[----:B-----5:R-:W-:Y:S01]  /*6550*/  LOP3.LUT R7, R7, 0xff, RZ, 0xc0, !PT ;  /* 0x000000ff07077812 */ /* 0x020fe200078ec0ff */
[----:B------:R-:W-:Y:S01]  /*6560*/  BSSY B1, `(.L_x_160) ;  /* 0x000000b000017945 */ /* 0x000fe20003800000 */
[----:B------:R-:W-:Y:S02]  /*6570*/  ISETP.LT.OR P4, PT, R29, 0x79, !P0 ;  /* 0x000000791d00780c */ /* 0x000fe40004781670 */
[----:B------:R-:W-:-:S05]  /*6580*/  F2FP.F16.E4M3.UNPACK_B R7, R7 ;  /* 0x00000007ff07723e */ /* 0x000fca00020006ff */
[----:B------:R-:W-:-:S05]  /*6590*/  HADD2.F32 R20, -RZ, R7.H0_H0 ;  /* 0x20000007ff147230 */ /* 0x000fca0000004100 */
[----:B------:R-:W-:-:S04]  /*65a0*/  FMUL R7, R20, R9 ;  /* 0x0000000914077220 */ /* 0x000fc80000400000 */
[----:B------:R-:W-:-:S05]  /*65b0*/  FFMA R7, R18, R8, R7 ;  /* 0x0000000812077223 */ /* 0x000fca0000000007 */
[----:B0-----:R-:W-:Y:S02]  /*65c0*/  F2FP.SATFINITE.E4M3.F32.PACK_AB_MERGE_C R19, RZ, R7, RZ ;  /* 0x00000007ff13723e */ /* 0x001fe400048070ff */
[----:B------:R-:W-:-:S03]  /*65d0*/  PRMT R7, RZ, 0x7610, R7 ;  /* 0x00007610ff077816 */ /* 0x000fc60000000007 */
[----:B------:R0:W-:Y:S01]  /*65e0*/  @!P3 STG.E.U8 desc[UR16][R10.64+0x71], R19 ;  /* 0x000071130a00b986 */ /* 0x0001e2000c101110 */
[----:B------:R-:W-:Y:S05]  /*65f0*/  @P4 BRA `(.L_x_161) ;  /* 0x0000000000044947 */ /* 0x000fea0003800000 */
[----:B------:R0:W5:Y:S02]  /*6600*/  LDG.E.U8 R7, desc[UR16][R24.64+0x78] ;  /* 0x0000781018077981 */ /* 0x000164000c1e1100 */
.L_x_161:
[----:B------:R-:W-:Y:S05]  /*6610*/  BSYNC B1 ;  /* 0x0000000000017941 */ /* 0x000fea0003800000 */
.L_x_160:
        /* <DEDUP_REMOVED lines=12> */
.L_x_163:
[----:B------:R-:W-:Y:S05]  /*66e0*/  BSYNC B1 ;  /* 0x0000000000017941 */ /* 0x000fea0003800000 */
.L_x_162:
        /* <DEDUP_REMOVED lines=12> */
.L_x_165:
[----:B------:R-:W-:Y:S05]  /*67b0*/  BSYNC B1 ;  /* 0x0000000000017941 */ /* 0x000fea0003800000 */
.L_x_164:
[----:B-----5:R-:W-:Y:S01]  /*67c0*/  LOP3.LUT R7, R7, 0xff, RZ, 0xc0, !PT ;  /* 0x000000ff07077812 */ /* 0x020fe200078ec0ff */
[----:B------:R-:W-:Y:S01]  /*67d0*/  BSSY B1, `(.L_x_166) ;  /* 0x000000b000017945 */ /* 0x000fe20003800000 */
[----:B------:R-:W-:Y:S02]  /*67e0*/  ISETP.LT.OR P1, PT, R29, 0x7a, !P1 ;  /* 0x0000007a1d00780c */ /* 0x000fe40004f21670 */
[----:B------:R-:W-:-:S05]  /*67f0*/  F2FP.F16.E4M3.UNPACK_B R7, R7 ;  /* 0x00000007ff07723e */ /* 0x000fca00020006ff */
[----:B01----:R-:W-:Y:S01]  /*6800*/  HADD2.F32 R12, -RZ, R7.H0_H0 ;  /* 0x20000007ff0c7230 */ /* 0x003fe20000004100 */
[----:B------:R-:W-:-:S04]  /*6810*/  PRMT R7, RZ, 0x7610, R7 ;  /* 0x00007610ff077816 */ /* 0x000fc80000000007 */
[----:B------:R-:W-:-:S04]  /*6820*/  FMUL R12, R12, R9 ;  /* 0x000000090c0c7220 */ /* 0x000fc80000400000 */
[----:B------:R-:W-:-:S05]  /*6830*/  FFMA R12, R17, R8, R12 ;  /* 0x00000008110c7223 */ /* 0x000fca000000000c */
[----:B------:R-:W-:-:S05]  /*6840*/  F2FP.SATFINITE.E4M3.F32.PACK_AB_MERGE_C R13, RZ, R12, RZ ;  /* 0x0000000cff0d723e */ /* 0x000fca00048070ff */
[----:B------:R0:W-:Y:S01]  /*6850*/  @!P3 STG.E.U8 desc[UR16][R10.64+0x78], R13 ;  /* 0x0000780d0a00b986 */ /* 0x0001e2000c101110 */
[----:B------:R-:W-:Y:S05]  /*6860*/  @P1 BRA `(.L_x_167) ;  /* 0x0000000000041947 */ /* 0x000fea0003800000 */
[----:B------:R1:W5:Y:S02]  /*6870*/  LDG.E.U8 R7, desc[UR16][R26.64+0x79] ;  /* 0x000079101a077981 */ /* 0x000364000c1e1100 */
.L_x_167:
[----:B------:R-:W-:Y:S05]  /*6880*/  BSYNC B1 ;  /* 0x0000000000017941 */ /* 0x000fea0003800000 */
.L_x_166:
[----:B------:R-:W-:Y:S05]  /*6890*/  @P1 BRA `(.L_x_168) ;  /* 0x0000001000281947 */ /* 0x000fea0003800000 */
[----:B-----5:R-:W-:-:S04]  /*68a0*/  LOP3.LUT R7, R7, 0xff, RZ, 0xc0, !PT ;  /* 0x000000ff07077812 */ /* 0x020fc800078ec0ff */
[----:B------:R-:W-:-:S05]  /*68b0*/  F2FP.F16.E4M3.UNPACK_B R7, R7 ;  /* 0x00000007ff07723e */ /* 0x000fca00020006ff */
[----:B------:R-:W-:-:S05]  /*68c0*/  HADD2.F32 R12, -RZ, R7.H0_H0 ;  /* 0x20000007ff0c7230 */ /* 0x000fca0000004100 */
[----:B------:R-:W-:-:S04]  /*68d0*/  FMUL R7, R12, R9 ;  /* 0x000000090c077220 */ /* 0x000fc80000400000 */
[----:B------:R-:W-:-:S05]  /*68e0*/  FFMA R7, R16, R8, R7 ;  /* 0x0000000810077223 */ /* 0x000fca0000000007 */
[----:B------:R-:W-:-:S05]  /*68f0*/  F2FP.SATFINITE.E4M3.F32.PACK_AB_MERGE_C R7, RZ, R7, RZ ;  /* 0x00000007ff07723e */ /* 0x000fca00048070ff */
[----:B------:R0:W-:Y:S01]  /*6900*/  STG.E.U8 desc[UR16][R10.64+0x79], R7 ;  /* 0x000079070a007986 */ /* 0x0001e2000c101110 */
[----:B------:R-:W-:Y:S05]  /*6910*/  BRA `(.L_x_168) ;  /* 0x0000001000087947 */ /* 0x000fea0003800000 */
.L_x_39:
[----:B------:R-:W-:Y:S01]  /*6920*/  ISETP.GE.AND P1, PT, R36, 0x1, PT ;  /* 0x000000012400780c */ /* 0x000fe20003f26270 */
[-C--:B--2---:R-:W-:Y:S01]  /*6930*/  FMUL R143, R143, R8.reuse ;  /* 0x000000088f8f7220 */ /* 0x084fe20000400000 */
[-C--:B------:R-:W-:Y:S01]  /*6940*/  FMUL R138, R138, R8.reuse ;  /* 0x000000088a8a7220 */ /* 0x080fe20000400000 */
[----:B------:R-:W-:Y:S01]  /*6950*/  ISETP.GE.AND P0, PT, R36, 0x9, PT ;  /* 0x000000092400780c */ /* 0x000fe20003f06270 */
[-C--:B------:R-:W-:Y:S01]  /*6960*/  FMUL R141, R141, R8.reuse ;  /* 0x000000088d8d7220 */ /* 0x080fe20000400000 */
[C---:B------:R-:W-:Y:S01]  /*6970*/  ISETP.LT.OR P4, PT, R29.reuse, 0x1, !P1 ;  /* 0x000000011d00780c */ /* 0x040fe20004f81670 */
[-C--:B------:R-:W-:Y:S01]  /*6980*/  FMUL R136, R136, R8.reuse ;  /* 0x0000000888887220 */ /* 0x080fe20000400000 */
[----:B------:R-:W-:Y:S01]  /*6990*/  ISETP.LT.OR P5, PT, R29, 0x2, !P1 ;  /* 0x000000021d00780c */ /* 0x000fe20004fa1670 */
[-C--:B------:R-:W-:Y:S01]  /*69a0*/  FMUL R139, R139, R8.reuse ;  /* 0x000000088b8b7220 */ /* 0x080fe20000400000 */
[----:B------:R-:W-:Y:S01]  /*69b0*/  F2FP.SATFINITE.E4M3.F32.PACK_AB_MERGE_C R143, RZ, R143, RZ ;  /* 0x0000008fff8f723e */ /* 0x000fe200048070ff */
[----:B------:R-:W-:Y:S01]  /*69c0*/  FMUL R134, R134, R8 ;  /* 0x0000000886867220 */ /* 0x000fe20000400000 */
[----:B------:R-:W-:Y:S01]  /*69d0*/  F2FP.SATFINITE.E4M3.F32.PACK_AB_MERGE_C R7, RZ, R138, RZ ;  /* 0x0000008aff07723e */ /* 0x000fe200048070ff */
[-C--:B------:R-:W-:Y:S01]  /*69e0*/  FMUL R137, R137, R8.reuse ;  /* 0x0000000889897220 */ /* 0x080fe20000400000 */
[C---:B------:R-:W-:Y:S01]  /*69f0*/  ISETP.LT.OR P3, PT, R29.reuse, 0x1, !P0 ;  /* 0x000000011d00780c */ /* 0x040fe20004761670 */
[-C--:B------:R-:W-:Y:S01]  /*6a00*/  FMUL R132, R132, R8.reuse ;  /* 0x0000000884847220 */ /* 0x080fe20000400000 */
[----:B------:R-:W-:Y:S01]  /*6a10*/  ISETP.LT.OR P6, PT, R29, 0xa, !P1 ;  /* 0x0000000a1d00780c */ /* 0x000fe20004fc1670 */
[-C--:B------:R-:W-:Y:S01]  /*6a20*/  FMUL R135, R135, R8.reuse ;  /* 0x0000000887877220 */ /* 0x080fe20000400000 */
[----:B------:R-:W-:Y:S01]  /*6a30*/  F2FP.SATFINITE.E4M3.F32.PACK_AB_MERGE_C R141, RZ, R141, RZ ;  /* 0x0000008dff8d723e */ /* 0x000fe200048070ff */
[----:B------:R-:W-:Y:S01]  /*6a40*/  @!P4 STG.E.U8 desc[UR16][R12.64], R143 ;  /* 0x0000008f0c00c986 */ /* 0x000fe2000c101110 */
[C---:B------:R-:W-:Y:S01]  /*6a50*/  ISETP.LT.OR P4, PT, R29.reuse, 0x2, !P0 ;  /* 0x000000021d00780c */ /* 0x040fe20004781670 */
[----:B------:R-:W-:Y:S01]  /*6a60*/  FMUL R130, R130, R8 ;  /* 0x0000000882827220 */ /* 0x000fe20000400000 */
[----:B------:R-:W-:Y:S01]  /*6a70*/  F2FP.SATFINITE.E4M3.F32.PACK_AB_MERGE_C R25, RZ, R136, RZ ;  /* 0x00000088ff19723e */ /* 0x000fe200048070ff */
[----:B------:R0:W-:Y:S01]  /*6a80*/  @!P5 STG.E.U8 desc[UR16][R12.64+0x1], R7 ;  /* 0x000001070c00d986 */ /* 0x0001e2000c101110 */
[----:B------:R-:W-:Y:S01]  /*6a90*/  ISETP.LT.OR P5, PT, R29, 0x9, !P1 ;  /* 0x000000091d00780c */ /* 0x000fe20004fa1670 */
[-C--:B------:R-:W-:Y:S01]  /*6aa0*/  FMUL R133, R133, R8.reuse ;  /* 0x0000000885857220 */ /* 0x080fe20000400000 */
[----:B------:R-:W-:Y:S01]  /*6ab0*/  F2FP.SATFINITE.E4M3.F32.PACK_AB_MERGE_C R139, RZ, R139, RZ ;  /* 0x0000008bff8b723e */ /* 0x000fe200048070ff */
[----:B------:R-:W-:Y:S01]  /*6ac0*/  @!P3 STG.E.U8 desc[UR16][R10.64], R141 ;  /* 0x0000008d0a00b986 */ /* 0x000fe2000c101110 */
[----:B------:R-:W-:Y:S01]  /*6ad0*/  ISETP.LT.OR P3, PT, R29, 0x9, !P0 ;  /* 0x000000091d00780c */ /* 0x000fe20004761670 */
[-C--:B------:R-:W-:Y:S01]  /*6ae0*/  FMUL R128, R128, R8.reuse ;  /* 0x0000000880807220 */ /* 0x080fe20000400000 */
[----:B------:R-:W-:Y:S01]  /*6af0*/  F2FP.SATFINITE.E4M3.F32.PACK_AB_MERGE_C R137, RZ, R137, RZ ;  /* 0x00000089ff89723e */ /* 0x000fe200048070ff */
[-C--:B------:R-:W-:Y:S01]  /*6b00*/  FMUL R131, R131, R8.reuse ;  /* 0x0000000883837220 */ /* 0x080fe20000400000 */
[----:B------:R-:W-:Y:S01]  /*6b10*/  F2FP.SATFINITE.E4M3.F32.PACK_AB_MERGE_C R135, RZ, R135, RZ ;  /* 0x00000087ff87723e */ /* 0x000fe200048070ff */
[----:B------:R1:W-:Y:S01]  /*6b20*/  @!P4 STG.E.U8 desc[UR16][R10.64+0x1], R25 ;  /* 0x000001190a00c986 */ /* 0x0003e2000c101110 */
[C---:B------:R-:W-:Y:S01]  /*6b30*/  ISETP.LT.OR P4, PT, R29.reuse, 0xa, !P0 ;  /* 0x0000000a1d00780c */ /* 0x040fe20004781670 */
[----:B------:R-:W-:Y:S01]  /*6b40*/  FMUL R126, R126, R8 ;  /* 0x000000087e7e7220 */ /* 0x000fe20000400000 */
[----:B0-----:R-:W-:Y:S01]  /*6b50*/  F2FP.SATFINITE.E4M3.F32.PACK_AB_MERGE_C R7, RZ, R134, RZ ;  /* 0x00000086ff07723e */ /* 0x001fe200048070ff */
[----:B------:R-:W-:Y:S01]  /*6b60*/  @!P5 STG.E.U8 desc[UR16][R12.64+0x8], R139 ;  /* 0x0000088b0c00d986 */ /* 0x000fe2000c101110 */
[----:B------:R-:W-:Y:S01]  /*6b70*/  ISETP.LT.OR P5, PT, R29, 0x11, !P1 ;  /* 0x000000111d00780c */ /* 0x000fe20004fa1670 */
[-C--:B------:R-:W-:Y:S01]  /*6b80*/  FMUL R129, R129, R8.reuse ;  /* 0x0000000881817220 */ /* 0x080fe20000400000 */
[----:B------:R-:W-:Y:S01]  /*6b90*/  F2FP.SATFINITE.E4M3.F32.PACK_AB_MERGE_C R133, RZ, R133, RZ ;  /* 0x00000085ff85723e */ /* 0x000fe200048070ff */
[----:B------:R0:W-:Y:S01]  /*6ba0*/  @!P6 STG.E.U8 desc[UR16][R12.64+0x9], R7 ;  /* 0x000009070c00e986 */ /* 0x0001e2000c101110 */
[----:B------:R-:W-:Y:S01]  /*6bb0*/  ISETP.LT.OR P6, PT, R29, 0x12, !P1 ;  /* 0x000000121d00780c */ /* 0x000fe20004fc1670 */
[----:B------:R-:W-:Y:S01]  /*6bc0*/  FMUL R124, R124, R8 ;  /* 0x000000087c7c7220 */ /* 0x000fe20000400000 */
[----:B------:R-:W-:Y:S01]  /*6bd0*/  F2FP.SATFINITE.E4M3.F32.PACK_AB_MERGE_C R131, RZ, R131, RZ ;  /* 0x00000083ff83723e */ /* 0x000fe200048070ff */
[----:B------:R-:W-:Y:S01]  /*6be0*/  @!P3 STG.E.U8 desc[UR16][R10.64+0x8], R137 ;  /* 0x000008890a00b986 */ /* 0x000fe2000c101110 */
[----:B-1----:R-:W-:Y:S01]  /*6bf0*/  F2FP.SATFINITE.E4M3.F32.PACK_AB_MERGE_C R25, RZ, R132, RZ ;  /* 0x00000084ff19723e */ /* 0x002fe200048070ff */
[-C--:B------:R-:W-:Y:S01]  /*6c00*/  FMUL R127, R127, R8.reuse ;  /* 0x000000087f7f7220 */ /* 0x080fe20000400000 */
[C---:B------:R-:W-:Y:S01]  /*6c10*/  ISETP.LT.OR P3, PT, R29.reuse, 0x11, !P0 ;  /* 0x000000111d00780c */ /* 0x040fe20004761670 */
[-C--:B------:R-:W-:Y:S01]  /*6c20*/  FMUL R122, R122, R8.reuse ;  /* 0x000000087a7a7220 */ /* 0x080fe20000400000 */
[----:B------:R-:W-:Y:S01]  /*6c30*/  F2FP.SATFINITE.E4M3.F32.PACK_AB_MERGE_C R129, RZ, R129, RZ ;  /* 0x00000081ff81723e */ /* 0x000fe200048070ff */
[----:B------:R1:W-:Y:S01]  /*6c40*/  @!P4 STG.E.U8 desc[UR16][R10.64+0x9], R25 ;  /* 0x000009190a00c986 */ /* 0x0003e2000c101110 */
[----:B------:R-:W-:Y:S01]  /*6c50*/  ISETP.LT.OR P4, PT, R29, 0x12, !P0 ;  /* 0x000000121d00780c */ /* 0x000fe20004781670 */
[----:B------:R-:W-:Y:S01]  /*6c60*/  FMUL R125, R125, R8 ;  /* 0x000000087d7d7220 */ /* 0x000fe20000400000 */
[----:B0-----:R-:W-:Y:S01]  /*6c70*/  F2FP.SATFINITE.E4M3.F32.PACK_AB_MERGE_C R7, RZ, R130, RZ ;  /* 0x00000082ff07723e */ /* 0x001fe200048070ff */
[----:B------:R-:W-:Y:S01]  /*6c80*/  @!P5 STG.E.U8 desc[UR16][R12.64+0x10], R135 ;  /* 0x000010870c00d986 */ /* 0x000fe2000c101110 */
[C---:B------:R-:W-:Y:S01]  /*6c90*/  ISETP.LT.OR P5, PT, R29.reuse, 0x19, !P1 ;  /* 0x000000191d00780c */ /* 0x040fe20004fa1670 */
[-C--:B------:R-:W-:Y:S01]  /*6ca0*/  FMUL R120, R120, R8.reuse ;  /* 0x0000000878787220 */ /* 0x080fe20000400000 */
[----:B------:R-:W-:Y:S01]  /*6cb0*/  F2FP.SATFINITE.E4M3.F32.PACK_AB_MERGE_C R127, RZ, R127, RZ ;  /* 0x0000007fff7f723e */ /* 0x000fe200048070ff */
[----:B------:R0:W-:Y:S01]  /*6cc0*/  @!P6 STG.E.U8 desc[UR16][R12.64+0x11], R7 ;  /* 0x000011070c00e986 */ /* 0x0001e2000c101110 */
[----:B------:R-:W-:Y:S01]  /*6cd0*/  ISETP.LT.OR P6, PT, R29, 0x1a, !P1 ;  /* 0x0000001a1d00780c */ /* 0x000fe20004fc1670 */
[-C--:B------:R-:W-:Y:S01]  /*6ce0*/  FMUL R123, R123, R8.reuse ;  /* 0x000000087b7b7220 */ /* 0x080fe20000400000 */
[----:B------:R-:W-:Y:S01]  /*6cf0*/  FMUL R118, R118, R8 ;  /* 0x0000000876767220 */ /* 0x000fe20000400000 */
[----:B-1----:R-:W-:Y:S01]  /*6d00*/  F2FP.SATFINITE.E4M3.F32.PACK_AB_MERGE_C R25, RZ, R128, RZ ;  /* 0x00000080ff19723e */ /* 0x002fe200048070ff */
[----:B------:R-:W-:Y:S01]  /*6d10*/  @!P3 STG.E.U8 desc[UR16][R10.64+0x10], R133 ;  /* 0x000010850a00b986 */ /* 0x000fe2000c101110 */
[----:B------:R-:W-:Y:S01]  /*6d20*/  ISETP.LT.OR P3, PT, R29, 0x19, !P0 ;  /* 0x000000191d00780c */ /* 0x000fe20004761670 */
        /* <DEDUP_REMOVED lines=35> */
[----:B------:R-:W-:Y:S01]  /*6f60*/  ISETP.LT.OR P3, PT, R29, 0x29, !P0 ;  /* 0x000000291d00780c */ /* 0x000fe20004761670 */
[-C--:B------:R-:W-:Y:S01]  /*6f70*/  FMUL R111, R111, R8.reuse ;  /* 0x000000086f6f7220 */ /* 0x080fe20000400000 */
[-C--:B------:R-:W-:Y:S01]  /*6f80*/  FMUL R106, R106, R8.reuse ;  /* 0x000000086a6a7220 */ /* 0x080fe20000400000 */
        /* <DEDUP_REMOVED lines=104> */
[----:B------:R-:W-:-:S02]  /*7610*/  ISETP.LT.OR P3, PT, R29, 0x59, !P0 ;  /* 0x000000591d00780c */ /* 0x000fc40004761670 */
[----:B------:R-:W-:Y:S01]  /*7620*/  F2FP.SATFINITE.E4M3.F32.PACK_AB_MERGE_C R21, RZ, R21, RZ ;  /* 0x00000015ff15723e */ /* 0x000fe200048070ff */
[----:B------:R1:W-:Y:S01]  /*7630*/  @!P4 STG.E.U8 desc[UR16][R10.64+0x51], R25 ;  /* 0x000051190a00c986 */ /* 0x0003e2000c101110 */
[C---:B------:R-:W-:Y:S02]  /*7640*/  ISETP.LT.OR P4, PT, R29.reuse, 0x5a, !P0 ;  /* 0x0000005a1d00780c */ /* 0x040fe40004781670 */
[----:B0-----:R-:W-:Y:S01]  /*7650*/  F2FP.SATFINITE.E4M3.F32.PACK_AB_MERGE_C R7, RZ, R94, RZ ;  /* 0x0000005eff07723e */ /* 0x001fe200048070ff */
[----:B------:R-:W-:Y:S01]  /*7660*/  @!P5 STG.E.U8 desc[UR16][R12.64+0x58], R99 ;  /* 0x000058630c00d986 */ /* 0x000fe2000c101110 */
[C---:B------:R-:W-:Y:S02]  /*7670*/  ISETP.LT.OR P5, PT, R29.reuse, 0x61, !P1 ;  /* 0x000000611d00780c */ /* 0x040fe40004fa1670 */
[----:B------:R-:W-:Y:S01]  /*7680*/  F2FP.SATFINITE.E4M3.F32.PACK_AB_MERGE_C R15, RZ, R15, RZ ;  /* 0x0000000fff0f723e */ /* 0x000fe200048070ff */
[----:B------:R0:W-:Y:S01]  /*7690*/  @!P6 STG.E.U8 desc[UR16][R12.64+0x59], R7 ;  /* 0x000059070c00e986 */ /* 0x0001e2000c101110 */
[----:B------:R-:W-:-:S02]  /*76a0*/  ISETP.LT.OR P6, PT, R29, 0x62, !P1 ;  /* 0x000000621d00780c */ /* 0x000fc40004fc1670 */
[----:B------:R-:W-:Y:S01]  /*76b0*/  F2FP.SATFINITE.E4M3.F32.PACK_AB_MERGE_C R17, RZ, R17, RZ ;  /* 0x00000011ff11723e */ /* 0x000fe200048070ff */
[----:B------:R-:W-:Y:S01]  /*76c0*/  @!P3 STG.E.U8 desc[UR16][R10.64+0x58], R97 ;  /* 0x000058610a00b986 */ /* 0x000fe2000c101110 */
[----:B-1----:R-:W-:Y:S02]  /*76d0*/  F2FP.SATFINITE.E4M3.F32.PACK_AB_MERGE_C R25, RZ, R92, RZ ;  /* 0x0000005cff19723e */ /* 0x002fe400048070ff */
[----:B------:R-:W-:-:S03]  /*76e0*/  ISETP.LT.OR P3, PT, R29, 0x61, !P0 ;  /* 0x000000611d00780c */ /* 0x000fc60004761670 */
[----:B------:R1:W-:Y:S01]  /*76f0*/  @!P4 STG.E.U8 desc[UR16][R10.64+0x59], R25 ;  /* 0x000059190a00c986 */ /* 0x0003e2000c101110 */
[C---:B------:R-:W-:Y:S02]  /*7700*/  ISETP.LT.OR P4, PT, R29.reuse, 0x62, !P0 ;  /* 0x000000621d00780c */ /* 0x040fe40004781670 */
[----:B0-----:R-:W-:Y:S01]  /*7710*/  F2FP.SATFINITE.E4M3.F32.PACK_AB_MERGE_C R7, RZ, R90, RZ ;  /* 0x0000005aff07723e */ /* 0x001fe200048070ff */
[----:B------:R-:W-:Y:S01]  /*7720*/  @!P5 STG.E.U8 desc[UR16][R12.64+0x60], R93 ;  /* 0x0000605d0c00d986 */ /* 0x000fe2000c101110 */
[----:B------:R-:W-:-:S03]  /*7730*/  ISETP.LT.OR P5, PT, R29, 0x69, !P1 ;  /* 0x000000691d00780c */ /* 0x000fc60004fa1670 */
[----:B------:R0:W-:Y:S01]  /*7740*/  @!P6 STG.E.U8 desc[UR16][R12.64+0x61], R7 ;  /* 0x000061070c00e986 */ /* 0x0001e2000c101110 */
[C---:B------:R-:W-:Y:S02]  /*7750*/  ISETP.LT.OR P6, PT, R29.reuse, 0x6a, !P1 ;  /* 0x0000006a1d00780c */ /* 0x040fe40004fc1670 */
[----:B-1----:R-:W-:Y:S01]  /*7760*/  F2FP.SATFINITE.E4M3.F32.PACK_AB_MERGE_C R25, RZ, R88, RZ ;  /* 0x00000058ff19723e */ /* 0x002fe200048070ff */
[----:B------:R-:W-:Y:S01]  /*7770*/  @!P3 STG.E.U8 desc[UR16][R10.64+0x60], R95 ;  /* 0x0000605f0a00b986 */ /* 0x000fe2000c101110 */
        /* <DEDUP_REMOVED lines=11> */
[----:B------:R-:W-:Y:S01]  /*7830*/  @!P4 STG.E.U8 desc[UR16][R10.64+0x69], R25 ;  /* 0x000069190a00c986 */ /* 0x000fe2000c101110 */
[C---:B------:R-:W-:Y:S02]  /*7840*/  ISETP.LT.OR P4, PT, R29.reuse, 0x79, !P1 ;  /* 0x000000791d00780c */ /* 0x040fe40004f81670 */
[C---:B------:R-:W-:Y:S01]  /*7850*/  ISETP.LT.OR P1, PT, R29.reuse, 0x7a, !P1 ;  /* 0x0000007a1d00780c */ /* 0x040fe20004f21670 */
[----:B------:R1:W-:Y:S01]  /*7860*/  @!P5 STG.E.U8 desc[UR16][R12.64+0x70], R23 ;  /* 0x000070170c00d986 */ /* 0x0003e2000c101110 */
[C---:B------:R-:W-:Y:S02]  /*7870*/  ISETP.LT.OR P5, PT, R29.reuse, 0x72, !P0 ;  /* 0x000000721d00780c */ /* 0x040fe400047a1670 */
[----:B0-----:R-:W-:Y:S01]  /*7880*/  F2FP.SATFINITE.E4M3.F32.PACK_AB_MERGE_C R7, RZ, R18, RZ ;  /* 0x00000012ff07723e */ /* 0x001fe200048070ff */
[----:B------:R0:W-:Y:S01]  /*7890*/  @!P6 STG.E.U8 desc[UR16][R12.64+0x71], R19 ;  /* 0x000071130c00e986 */ /* 0x0001e2000c101110 */
[C---:B------:R-:W-:Y:S02]  /*78a0*/  ISETP.LT.OR P6, PT, R29.reuse, 0x79, !P0 ;  /* 0x000000791d00780c */ /* 0x040fe400047c1670 */
[----:B------:R-:W-:Y:S01]  /*78b0*/  ISETP.LT.OR P0, PT, R29, 0x7a, !P0 ;  /* 0x0000007a1d00780c */ /* 0x000fe20004701670 */
[----:B------:R2:W-:Y:S01]  /*78c0*/  @!P3 STG.E.U8 desc[UR16][R10.64+0x70], R21 ;  /* 0x000070150a00b986 */ /* 0x0005e2000c101110 */
[----:B-1----:R-:W-:-:S05]  /*78d0*/  F2FP.SATFINITE.E4M3.F32.PACK_AB_MERGE_C R23, RZ, R16, RZ ;  /* 0x00000010ff17723e */ /* 0x002fca00048070ff */
[----:B------:R2:W-:Y:S01]  /*78e0*/  @!P5 STG.E.U8 desc[UR16][R10.64+0x71], R7 ;  /* 0x000071070a00d986 */ /* 0x0005e2000c101110 */
[----:B0-----:R-:W-:-:S03]  /*78f0*/  F2FP.SATFINITE.E4M3.F32.PACK_AB_MERGE_C R19, RZ, R14, RZ ;  /* 0x0000000eff13723e */ /* 0x001fc600048070ff */
[----:B------:R2:W-:Y:S04]  /*7900*/  @!P4 STG.E.U8 desc[UR16][R12.64+0x78], R15 ;  /* 0x0000780f0c00c986 */ /* 0x0005e8000c101110 */
[----:B------:R2:W-:Y:S04]  /*7910*/  @!P1 STG.E.U8 desc[UR16][R12.64+0x79], R19 ;  /* 0x000079130c009986 */ /* 0x0005e8000c101110 */
[----:B------:R2:W-:Y:S04]  /*7920*/  @!P6 STG.E.U8 desc[UR16][R10.64+0x78], R17 ;  /* 0x000078110a00e986 */ /* 0x0005e8000c101110 */
[----:B------:R2:W-:Y:S02]  /*7930*/  @!P0 STG.E.U8 desc[UR16][R10.64+0x79], R23 ;  /* 0x000079170a008986 */ /* 0x0005e4000c101110 */
.L_x_168:
[----:B------:R-:W-:Y:S05]  /*7940*/  BSYNC B0 ;  /* 0x0000000000007941 */ /* 0x000fea0003800000 */
.L_x_38:
[----:B------:R-:W-:Y:S01]  /*7950*/  ULDC UR6, c[0x0][0xc] ;  /* 0x0000030000067ab9 */ /* 0x000fe20000000800 */
[----:B------:R-:W-:Y:S01]  /*7960*/  ULDC UR7, c[0x0][0x10] ;  /* 0x0000040000077ab9 */ /* 0x000fe20000000800 */
[----:B0-2--5:R-:W0:Y:S01]  /*7970*/  LDC R7, c[0x0][0x14] ;  /* 0x00000500ff077b82 */ /* 0x025e220000000800 */
[----:B------:R-:W-:Y:S01]  /*7980*/  UIMAD.WIDE.U32 UR6, UR6, UR7, URZ ;  /* 0x00000007060672a5 */ /* 0x000fe2000f8e003f */
[----:B----4-:R-:W-:Y:S01]  /*7990*/  PRMT R10, RZ, 0x7610, R10 ;  /* 0x00007610ff0a7816 */ /* 0x010fe2000000000a */
[----:B------:R-:W-:-:S04]  /*79a0*/  IMAD.MOV.U32 R11, RZ, RZ, -0x1 ;  /* 0xffffffffff0b7424 */ /* 0x000fc800078e00ff */
[----:B0-----:R-:W-:-:S04]  /*79b0*/  IMAD.WIDE.U32 R2, R7, UR6, R2 ;  /* 0x0000000607027c25 */ /* 0x001fc8000f8e0002 */
[----:B------:R-:W-:Y:S01]  /*79c0*/  IMAD R7, R7, UR7, RZ ;  /* 0x0000000707077c24 */ /* 0x000fe2000f8e02ff */
[----:B------:R-:W-:Y:S02]  /*79d0*/  ULDC.64 UR6, c[0x0][0x650] ;  /* 0x0001940000067ab9 */ /* 0x000fe40000000a00 */
[----:B------:R-:W-:Y:S01]  /*79e0*/  ISETP.GE.U32.AND P0, PT, R2, UR6, PT ;  /* 0x0000000602007c0c */ /* 0x000fe2000bf06070 */
[----:B------:R-:W-:Y:S02]  /*79f0*/  IMAD.IADD R3, R3, 0x1, R7 ;  /* 0x0000000103037824 */ /* 0x000fe400078e0207 */
[----:B------:R-:W-:-:S03]  /*7a00*/  IMAD.MOV.U32 R7, RZ, RZ, -0x1 ;  /* 0xffffffffff077424 */ /* 0x000fc600078e00ff */
[----:B------:R-:W-:-:S13]  /*7a10*/  ISETP.GE.U32.AND.EX P0, PT, R3, UR7, PT, P0 ;  /* 0x0000000703007c0c */ /* 0x000fda000bf06100 */
[----:B------:R-:W-:Y:S05]  /*7a20*/  @P0 BRA `(.L_x_169) ;  /* 0x0000000400600947 */ /* 0x000fea0003800000 */
[----:B------:R-:W0:Y:S01]  /*7a30*/  S2R R22, SR_CTAID.X ;  /* 0x0000000000167919 */ /* 0x000e220000002500 */
[----:B------:R-:W2:Y:S01]  /*7a40*/  LDC.64 R16, c[0x0][0x628] ;  /* 0x00018a00ff107b82 */ /* 0x000ea20000000a00 */
[----:B------:R-:W-:Y:S01]  /*7a50*/  ULDC UR6, c[0x0][0x150] ;  /* 0x0000540000067ab9 */ /* 0x000fe20000000800 */
[----:B------:R-:W-:Y:S01]  /*7a60*/  IMAD.MOV.U32 R14, RZ, RZ, R2 ;  /* 0x000000ffff0e7224 */ /* 0x000fe200078e0002 */
[----:B------:R-:W4:Y:S01]  /*7a70*/  S2R R24, SR_CTAID.Y ;  /* 0x0000000000187919 */ /* 0x000f220000002600 */
[----:B------:R-:W-:-:S04]  /*7a80*/  IMAD.MOV.U32 R15, RZ, RZ, R3 ;  /* 0x000000ffff0f7224 */ /* 0x000fc800078e0003 */
[----:B------:R-:W1:Y:S08]  /*7a90*/  LDC R25, c[0x0][0x144] ;  /* 0x00005100ff197b82 */ /* 0x000e700000000800 */
[----:B------:R-:W1:Y:S08]  /*7aa0*/  LDC R18, c[0x0][0x630] ;  /* 0x00018c00ff127b82 */ /* 0x000e700000000800 */
[----:B------:R-:W1:Y:S01]  /*7ab0*/  LDC.64 R20, c[0x0][0x620] ;  /* 0x00018800ff147b82 */ /* 0x000e620000000a00 */
[----:B--2---:R-:W-:-:S04]  /*7ac0*/  ISETP.NE.U32.AND P0, PT, R16, RZ, PT ;  /* 0x000000ff1000720c */ /* 0x004fc80003f05070 */
[----:B------:R-:W-:Y:S02]  /*7ad0*/  ISETP.NE.AND.EX P0, PT, R17, RZ, PT, P0 ;  /* 0x000000ff1100720c */ /* 0x000fe40003f05300 */
[----:B0-----:R-:W-:-:S05]  /*7ae0*/  I2FP.F32.U32 R7, R22 ;  /* 0x0000001600077245 */ /* 0x001fca0000201000 */
[----:B------:R-:W-:-:S04]  /*7af0*/  FMUL R7, R7, UR6 ;  /* 0x0000000607077c20 */ /* 0x000fc80008400000 */
[----:B------:R0:W2:Y:S02]  /*7b00*/  F2I.U32.TRUNC.NTZ R23, R7 ;  /* 0x0000000700177305 */ /* 0x0000a4000020f000 */
[----:B----4-:R-:W-:Y:S05]  /*7b10*/  @!P0 BRA `(.L_x_170) ;  /* 0x0000000000288947 */ /* 0x010fea0003800000 */
[----:B0-----:R-:W0:Y:S02]  /*7b20*/  LDC R7, c[0x0][0x634] ;  /* 0x00018d00ff077b82 */ /* 0x001e240000000800 */
        /* <DEDUP_REMOVED lines=9> */
.L_x_170:
[-CC-:B-1----:R-:W-:Y:S01]  /*7bc0*/  SHF.R.U64 R19, R14, R18.reuse, R15.reuse ;  /* 0x000000120e137219 */ /* 0x182fe2000000120f */
[----:B------:R-:W1:Y:S01]  /*7bd0*/  LDC.64 R30, c[0x0][0x640] ;  /* 0x00019000ff1e7b82 */ /* 0x000e620000000a00 */
[----:B0-----:R-:W-:Y:S01]  /*7be0*/  SHF.R.U32.HI R7, RZ, R18, R15 ;  /* 0x00000012ff077219 */ /* 0x001fe2000001160f */
[----:B--2---:R-:W-:Y:S01]  /*7bf0*/  IMAD.MOV R23, RZ, RZ, -R23 ;  /* 0x000000ffff177224 */ /* 0x004fe200078e0a17 */
[----:B------:R-:W-:Y:S01]  /*7c00*/  IADD3 R13, P0, RZ, -R19, RZ ;  /* 0x80000013ff0d7210 */ /* 0x000fe20007f1e0ff */
[----:B------:R-:W-:Y:S02]  /*7c10*/  ULDC UR6, c[0x0][0x154] ;  /* 0x0000550000067ab9 */ /* 0x000fe40000000800 */
[----:B------:R-:W-:Y:S02]  /*7c20*/  IMAD R25, R25, R23, R22 ;  /* 0x0000001719197224 */ /* 0x000fe400078e0216 */
[----:B------:R-:W0:Y:S01]  /*7c30*/  LDC R14, c[0x0][0x618] ;  /* 0x00018600ff0e7b82 */ /* 0x000e220000000800 */
[----:B------:R-:W-:-:S02]  /*7c40*/  IMAD.X R7, RZ, RZ, ~R7, P0 ;  /* 0x000000ffff077224 */ /* 0x000fc400000e0e07 */
[----:B------:R-:W-:-:S04]  /*7c50*/  IMAD.WIDE.U32 R10, R13, R20, R2 ;  /* 0x000000140d0a7225 */ /* 0x000fc800078e0002 */
[----:B------:R-:W-:Y:S01]  /*7c60*/  IMAD R12, R7, R20, RZ ;  /* 0x00000014070c7224 */ /* 0x000fe200078e02ff */
[----:B---3--:R-:W2:Y:S03]  /*7c70*/  LDC R26, c[0x0][0x608] ;  /* 0x00018200ff1a7b82 */ /* 0x008ea60000000800 */
[----:B------:R-:W-:Y:S02]  /*7c80*/  IMAD R7, R13, R21, R12 ;  /* 0x000000150d077224 */ /* 0x000fe400078e020c */
[----:B------:R-:W-:Y:S02]  /*7c90*/  IMAD.MOV.U32 R13, RZ, RZ, 0x1 ;  /* 0x00000001ff0d7424 */ /* 0x000fe400078e00ff */
[----:B------:R-:W-:Y:S01]  /*7ca0*/  IMAD.IADD R7, R11, 0x1, R7 ;  /* 0x000000010b077824 */ /* 0x000fe200078e0207 */
[----:B------:R-:W3:Y:S01]  /*7cb0*/  LDC R28, c[0x0][0x658] ;  /* 0x00019600ff1c7b82 */ /* 0x000ee20000000800 */
[----:B------:R-:W-:-:S02]  /*7cc0*/  I2FP.F32.U32 R11, R24 ;  /* 0x00000018000b7245 */ /* 0x000fc40000201000 */
[----:B-1----:R-:W-:-:S03]  /*7cd0*/  ISETP.NE.U32.AND P0, PT, R30, RZ, PT ;  /* 0x000000ff1e00720c */ /* 0x002fc60003f05070 */
[----:B------:R-:W-:Y:S01]  /*7ce0*/  FMUL R12, R11, UR6 ;  /* 0x000000060b0c7c20 */ /* 0x000fe20008400000 */
[----:B------:R-:W-:Y:S01]  /*7cf0*/  ISETP.NE.AND.EX P0, PT, R31, RZ, PT, P0 ;  /* 0x000000ff1f00720c */ /* 0x000fe20003f05300 */
[----:B------:R-:W1:Y:S01]  /*7d00*/  LDC R23, c[0x0][0x148] ;  /* 0x00005200ff177b82 */ /* 0x000e620000000800 */
[-CC-:B0-----:R-:W-:Y:S01]  /*7d10*/  SHF.R.U64 R18, R10, R14.reuse, R7.reuse ;  /* 0x0000000e0a127219 */ /* 0x181fe20000001207 */
[----:B------:R0:W4:Y:S01]  /*7d20*/  F2I.U32.TRUNC.NTZ R20, R12 ;  /* 0x0000000c00147305 */ /* 0x000122000020f000 */
[----:B------:R-:W-:Y:S01]  /*7d30*/  SHF.R.U32.HI R7, RZ, R14, R7 ;  /* 0x0000000eff077219 */ /* 0x000fe20000011607 */
[----:B------:R-:W-:-:S04]  /*7d40*/  IMAD.MOV.U32 R11, RZ, RZ, -0x1 ;  /* 0xffffffffff0b7424 */ /* 0x000fc800078e00ff */
[----:B------:R-:W0:Y:S01]  /*7d50*/  LDC R22, c[0x0][0x600] ;  /* 0x00018000ff167b82 */ /* 0x000e220000000800 */
[-CC-:B--2---:R-:W-:Y:S02]  /*7d60*/  SHF.R.U64 R16, R18, R26.reuse, R7.reuse ;  /* 0x0000001a12107219 */ /* 0x184fe40000001207 */
[----:B------:R-:W-:-:S05]  /*7d70*/  SHF.R.U32.HI R7, RZ, R26, R7 ;  /* 0x0000001aff077219 */ /* 0x000fca0000011607 */
[----:B------:R-:W2:Y:S01]  /*7d80*/  LDC R29, c[0x0][0x648] ;  /* 0x00019200ff1d7b82 */ /* 0x000ea20000000800 */
[-C--:B---3--:R-:W-:Y:S02]  /*7d90*/  SHF.L.U32 R10, R11, R28.reuse, RZ ;  /* 0x0000001c0b0a7219 */ /* 0x088fe400000006ff */
[--C-:B------:R-:W-:Y:S02]  /*7da0*/  SHF.R.U64 R21, R16, R28, R7.reuse ;  /* 0x0000001c10157219 */ /* 0x100fe40000001207 */
[----:B------:R-:W-:Y:S02]  /*7db0*/  LOP3.LUT R27, RZ, R10, RZ, 0x33, !PT ;  /* 0x0000000aff1b7212 */ /* 0x000fe400078e33ff */
[-C--:B------:R-:W-:Y:S01]  /*7dc0*/  SHF.R.U32.HI R11, RZ, R28.reuse, R7 ;  /* 0x0000001cff0b7219 */ /* 0x080fe20000011607 */
[----:B------:R-:W3:Y:S01]  /*7dd0*/  LDC R32, c[0x0][0x638] ;  /* 0x00018e00ff207b82 */ /* 0x000ee20000000800 */
[----:B------:R-:W-:Y:S01]  /*7de0*/  SHF.L.U32 R26, R13, R28, RZ ;  /* 0x0000001c0d1a7219 */ /* 0x000fe200000006ff */
[----:B------:R-:W-:-:S06]  /*7df0*/  IMAD.MOV.U32 R10, RZ, RZ, R21 ;  /* 0x000000ffff0a7224 */ /* 0x000fcc00078e0015 */
[----:B------:R-:W0:Y:S01]  /*7e00*/  LDC R33, c[0x0][0x610] ;  /* 0x00018400ff217b82 */ /* 0x000e220000000800 */
[----:B----4-:R-:W-:Y:S05]  /*7e10*/  @!P0 BRA `(.L_x_171) ;  /* 0x0000000000288947 */ /* 0x010fea0003800000 */
[----:B------:R-:W4:Y:S02]  /*7e20*/  LDC R10, c[0x0][0x64c] ;  /* 0x00019300ff0a7b82 */ /* 0x000f240000000800 */
[----:B----4-:R-:W-:-:S05]  /*7e30*/  IADD3 R7, P0, R21, R10, RZ ;  /* 0x0000000a15077210 */ /* 0x010fca0007f1e0ff */
[----:B------:R-:W-:-:S04]  /*7e40*/  IMAD.X R17, RZ, RZ, R11, P0 ;  /* 0x000000ffff117224 */ /* 0x000fc800000e060b */
[----:B------:R-:W-:-:S04]  /*7e50*/  IMAD.WIDE.U32 R10, R17, R30, RZ ;  /* 0x0000001e110a7225 */ /* 0x000fc800078e00ff */
[----:B0-----:R-:W-:-:S04]  /*7e60*/  IMAD.WIDE.U32 R12, P0, R7, R31, R10 ;  /* 0x0000001f070c7225 */ /* 0x001fc8000780000a */
[----:B------:R-:W-:-:S04]  /*7e70*/  IMAD.WIDE.U32 R10, R7, R30, RZ ;  /* 0x0000001e070a7225 */ /* 0x000fc800078e00ff */
[----:B------:R-:W-:Y:S01]  /*7e80*/  IMAD.X R15, RZ, RZ, RZ, P0 ;  /* 0x000000ffff0f7224 */ /* 0x000fe200000e06ff */
[----:B------:R-:W-:Y:S01]  /*7e90*/  IADD3 RZ, P0, R11, R12, RZ ;  /* 0x0000000c0bff7210 */ /* 0x000fe20007f1e0ff */
[----:B------:R-:W-:-:S04]  /*7ea0*/  IMAD.MOV.U32 R14, RZ, RZ, R13 ;  /* 0x000000ffff0e7224 */ /* 0x000fc800078e000d */
[----:B------:R-:W-:-:S08]  /*7eb0*/  IMAD.WIDE.U32.X R10, R17, R31, R14, P0 ;  /* 0x0000001f110a7225 */ /* 0x000fd000000e040e */
.L_x_171:
[----:B--2---:R-:W-:Y:S01]  /*7ec0*/  SHF.R.U64 R7, R10, R29, R11 ;  /* 0x0000001d0a077219 */ /* 0x004fe2000000120b */
[----:B0-----:R-:W-:Y:S01]  /*7ed0*/  VIADD R11, R22, 0xffffffff ;  /* 0xffffffff160b7836 */ /* 0x001fe20000000000 */
[----:B------:R-:W-:Y:S01]  /*7ee0*/  LOP3.LUT R28, R16, R27, RZ, 0xc0, !PT ;  /* 0x0000001b101c7212 */ /* 0x000fe200078ec0ff */
[----:B------:R-:W-:Y:S02]  /*7ef0*/  IMAD.MOV R20, RZ, RZ, -R20 ;  /* 0x000000ffff147224 */ /* 0x000fe400078e0a14 */
[----:B------:R-:W-:Y:S01]  /*7f00*/  IMAD.MOV R10, RZ, RZ, -R7 ;  /* 0x000000ffff0a7224 */ /* 0x000fe200078e0a07 */
[----:B------:R-:W-:Y:S01]  /*7f10*/  LOP3.LUT R18, R18, R11, RZ, 0xc0, !PT ;  /* 0x0000000b12127212 */ /* 0x000fe200078ec0ff */
[----:B------:R-:W-:Y:S02]  /*7f20*/  IMAD R28, R26, R7, R28 ;  /* 0x000000071a1c7224 */ /* 0x000fe400078e021c */
[----:B-1----:R-:W-:Y:S02]  /*7f30*/  @P2 IMAD R25, R23, R20, R24 ;  /* 0x0000001417192224 */ /* 0x002fe400078e0218 */
[----:B---3--:R-:W-:-:S02]  /*7f40*/  IMAD R7, R10, R32, R21 ;  /* 0x000000200a077224 */ /* 0x008fc400078e0215 */
[----:B------:R-:W-:Y:S02]  /*7f50*/  IMAD R28, R28, R33, R25 ;  /* 0x000000211c1c7224 */ /* 0x000fe400078e0219 */
[----:B------:R-:W-:Y:S02]  /*7f60*/  IMAD R7, R7, R22, R18 ;  /* 0x0000001607077224 */ /* 0x000fe400078e0212 */
[----:B------:R-:W-:-:S03]  /*7f70*/  IMAD.MOV.U32 R10, RZ, RZ, 0x1 ;  /* 0x00000001ff0a7424 */ /* 0x000fc600078e00ff */
[----:B------:R-:W-:Y:S02]  /*7f80*/  SEL R11, R7, R28, !P2 ;  /* 0x0000001c070b7207 */ /* 0x000fe40005000000 */
[----:B------:R-:W-:Y:S01]  /*7f90*/  SEL R28, R28, R7, !P2 ;  /* 0x000000071c1c7207 */ /* 0x000fe20005000000 */
[----:B------:R-:W-:-:S07]  /*7fa0*/  IMAD.MOV.U32 R7, RZ, RZ, R19 ;  /* 0x000000ffff077224 */ /* 0x000fce00078e0013 */
.L_x_169:
[----:B------:R-:W-:Y:S01]  /*7fb0*/  LOP3.LUT P0, RZ, R10, 0xff, RZ, 0xc0, !PT ;  /* 0x000000ff0aff7812 */ /* 0x000fe2000780c0ff */
[----:B------:R-:W-:-:S12]  /*7fc0*/  IMAD.MOV.U32 R10, RZ, RZ, R28 ;  /* 0x000000ffff0a7224 */ /* 0x000fd800078e001c */
[----:B------:R-:W-:Y:S05]  /*7fd0*/  @P0 BRA `(.L_x_172) ;  /* 0xffffff9000e00947 */ /* 0x000fea000383ffff */
[----:B------:R-:W-:Y:S05]  /*7fe0*/  EXIT ;  /* 0x000000000000794d */ /* 0x000fea0003800000 */
.L_x_8:
        /* <DEDUP_REMOVED lines=26> */
.L_x_174:
[----:B------:R-:W0:Y:S01]  /*8190*/  LDC.64 R28, c[0x0][0x640] ;  /* 0x00019000ff1c7b82 */ /* 0x000e220000000a00 */
[-CC-:B------:R-:W-:Y:S01]  /*81a0*/  SHF.R.U64 R21, R16, R6.reuse, R17.reuse ;  /* 0x0000000610157219 */ /* 0x180fe20000001211 */
[----:B------:R-:W-:Y:S01]  /*81b0*/  IMAD.MOV.U32 R31, RZ, RZ, 0x1 ;  /* 0x00000001ff1f7424 */ /* 0x000fe200078e00ff */
[----:B------:R-:W-:Y:S02]  /*81c0*/  SHF.R.U32.HI R5, RZ, R6, R17 ;  /* 0x00000006ff057219 */ /* 0x000fe40000011611 */
        /* <DEDUP_REMOVED lines=9> */
[----:B0-----:R-:W-:Y:S01]  /*8260*/  ISETP.NE.U32.AND P0, PT, R28, RZ, PT ;  /* 0x000000ff1c00720c */ /* 0x001fe20003f05070 */
[----:B------:R-:W-:-:S03]  /*8270*/  IMAD.MOV.U32 R11, RZ, RZ, -0x1 ;  /* 0xffffffffff0b7424 */ /* 0x000fc600078e00ff */
[----:B------:R-:W-:Y:S02]  /*8280*/  ISETP.NE.AND.EX P0, PT, R29, RZ, PT, P0 ;  /* 0x000000ff1d00720c */ /* 0x000fe40003f05300 */
[----:B------:R-:W0:Y:S01]  /*8290*/  LDC R24, c[0x0][0x600] ;  /* 0x00018000ff187b82 */ /* 0x000e220000000800 */
[-CC-:B-1----:R-:W-:Y:S02]  /*82a0*/  SHF.R.U64 R18, R10, R14.reuse, R5.reuse ;  /* 0x0000000e0a127219 */ /* 0x182fe40000001205 */
[----:B------:R-:W-:-:S05]  /*82b0*/  SHF.R.U32.HI R5, RZ, R14, R5 ;  /* 0x0000000eff057219 */ /* 0x000fca0000011605 */
        /* <DEDUP_REMOVED lines=21> */
.L_x_175:
[----:B-1----:R-:W-:Y:S01]  /*8410*/  SHF.R.U64 R6, R10, R25, R11 ;  /* 0x000000190a067219 */ /* 0x002fe2000000120b */
[----:B0-----:R-:W-:Y:S01]  /*8420*/  VIADD R11, R24, 0xffffffff ;  /* 0xffffffff180b7836 */ /* 0x001fe20000000000 */
[----:B------:R-:W-:Y:S01]  /*8430*/  SHF.L.U32 R9, R31, R26, RZ ;  /* 0x0000001a1f097219 */ /* 0x000fe200000006ff */
[----:B------:R-:W-:Y:S01]  /*8440*/  @P2 IMAD R12, R13, R20, R8 ;  /* 0x000000140d0c2224 */ /* 0x000fe200078e0208 */
[----:B------:R-:W-:Y:S01]  /*8450*/  LOP3.LUT R5, R22, R33, RZ, 0xc0, !PT ;  /* 0x0000002116057212 */ /* 0x000fe200078ec0ff */
[----:B------:R-:W-:Y:S01]  /*8460*/  IMAD.MOV R10, RZ, RZ, -R6 ;  /* 0x000000ffff0a7224 */ /* 0x000fe200078e0a06 */
[----:B------:R-:W-:Y:S01]  /*8470*/  LOP3.LUT R18, R18, R11, RZ, 0xc0, !PT ;  /* 0x0000000b12127212 */ /* 0x000fe200078ec0ff */
[----:B------:R-:W-:Y:S02]  /*8480*/  IMAD.MOV.U32 R8, RZ, RZ, 0x1 ;  /* 0x00000001ff087424 */ /* 0x000fe400078e00ff */
[----:B------:R-:W-:Y:S02]  /*8490*/  IMAD R9, R9, R6, R5 ;  /* 0x0000000609097224 */ /* 0x000fe400078e0205 */
[----:B--2---:R-:W-:-:S02]  /*84a0*/  IMAD R5, R10, R27, R23 ;  /* 0x0000001b0a057224 */ /* 0x004fc400078e0217 */
[----:B---3--:R-:W-:Y:S02]  /*84b0*/  IMAD R6, R9, R30, R12 ;  /* 0x0000001e09067224 */ /* 0x008fe400078e020c */
[----:B------:R-:W-:Y:S01]  /*84c0*/  IMAD R9, R5, R24, R18 ;  /* 0x0000001805097224 */ /* 0x000fe200078e0212 */
[----:B------:R-:W-:Y:S01]  /*84d0*/  PRMT R5, R8, 0x7610, R5 ;  /* 0x0000761008057816 */ /* 0x000fe20000000005 */
[----:B------:R-:W-:-:S03]  /*84e0*/  IMAD.MOV.U32 R16, RZ, RZ, R21 ;  /* 0x000000ffff107224 */ /* 0x000fc600078e0015 */
[----:B------:R-:W-:Y:S02]  /*84f0*/  SEL R17, R9, R6, !P2 ;  /* 0x0000000609117207 */ /* 0x000fe40005000000 */
[----:B------:R-:W-:-:S07]  /*8500*/  SEL R6, R6, R9, !P2 ;  /* 0x0000000906067207 */ /* 0x000fce0005000000 */
.L_x_173:
[----:B------:R-:W-:-:S08]  /*8510*/  NOP ;  /* 0x0000000000007918 */ /* 0x000fd00000000000 */
[----:B------:R-:W0:-:S00]  /*8520*/  USETMAXREG.DEALLOC.CTAPOOL 0x28 ;  /* 0x00000028000079c8 */ /* 0x000e0000080e0500 */
[----:B0-----:R-:W-:-:S13]  /*8530*/  ISETP.NE.AND P0, PT, R7, RZ, PT ;  /* 0x000000ff0700720c */ /* 0x001fda0003f05270 */
[----:B------:R-:W-:Y:S05]  /*8540*/  @P0 EXIT ;  /* 0x000000000000094d */ /* 0x000fea0003800000 */
[----:B------:R-:W-:Y:S01]  /*8550*/  LOP3.LUT P0, RZ, R5, 0xff, RZ, 0xc0, !PT ;  /* 0x000000ff05ff7812 */ /* 0x000fe2000780c0ff */
[----:B------:R-:W-:Y:S02]  /*8560*/  IMAD.MOV.U32 R5, RZ, RZ, 0x1 ;  /* 0x00000001ff057424 */ /* 0x000fe400078e00ff */
[----:B------:R-:W-:-:S10]  /*8570*/  IMAD.MOV.U32 R12, RZ, RZ, RZ ;  /* 0x000000ffff0c7224 */ /* 0x000fd400078e00ff */
[----:B------:R-:W-:Y:S05]  /*8580*/  @!P0 BRA `(.L_x_176) ;  /* 0x0000000c00888947 */ /* 0x000fea0003800000 */
[----:B------:R-:W0:Y:S01]  /*8590*/  LDC R5, c[0x0][0x28c] ;  /* 0x0000a300ff057b82 */ /* 0x000e220000000800 */
[----:B------:R-:W-:Y:S01]  /*85a0*/  UMOV UR17, 0x1 ;  /* 0x0000000100117882 */ /* 0x000fe20000000000 */
[----:B------:R-:W-:Y:S01]  /*85b0*/  ULDC UR9, c[0x0][0xc] ;  /* 0x0000030000097ab9 */ /* 0x000fe20000000800 */
[----:B------:R-:W-:Y:S01]  /*85c0*/  ULDC UR15, c[0x0][0x10] ;  /* 0x00000400000f7ab9 */ /* 0x000fe20000000800 */
[----:B------:R-:W-:Y:S01]  /*85d0*/  ULDC UR5, c[0x0][0x658] ;  /* 0x0001960000057ab9 */ /* 0x000fe20000000800 */
[----:B------:R-:W-:Y:S01]  /*85e0*/  UMOV UR7, 0xffffffff ;  /* 0xffffffff00077882 */ /* 0x000fe20000000000 */
[----:B------:R-:W-:Y:S01]  /*85f0*/  BSSY B0, `(.L_x_176) ;  /* 0x00000db000007945 */ /* 0x000fe20003800000 */
[----:B------:R-:W-:Y:S01]  /*8600*/  USHF.L.U32 UR7, UR7, UR5, URZ ;  /* 0x0000000507077299 */ /* 0x000fe2000800063f */
[----:B------:R-:W1:Y:S01]  /*8610*/  S2UR UR8, SR_CgaCtaId ;  /* 0x00000000000879c3 */ /* 0x000e620000008800 */
[----:B------:R-:W-:Y:S01]  /*8620*/  IMAD.MOV.U32 R14, RZ, RZ, 0x1 ;  /* 0x00000001ff0e7424 */ /* 0x000fe200078e00ff */
[----:B------:R-:W-:Y:S01]  /*8630*/  LOP3.LUT R15, R4, 0x2, RZ, 0xfc, !PT ;  /* 0x00000002040f7812 */ /* 0x000fe200078efcff */
[----:B------:R-:W-:Y:S01]  /*8640*/  IMAD.MOV.U32 R12, RZ, RZ, RZ ;  /* 0x000000ffff0c7224 */ /* 0x000fe200078e00ff */
[----:B------:R-:W-:Y:S01]  /*8650*/  ULDC UR4, c[0x0][0x600] ;  /* 0x0001800000047ab9 */ /* 0x000fe20000000800 */
[----:B------:R-:W-:Y:S01]  /*8660*/  UMOV UR16, 0x1111 ;  /* 0x0000111100107882 */ /* 0x000fe20000000000 */
[----:B------:R-:W-:-:S02]  /*8670*/  UIADD3 UR4, UR4, -0x1, URZ ;  /* 0xffffffff04047890 */ /* 0x000fc4000fffe03f */
[----:B------:R-:W-:Y:S02]  /*8680*/  USHF.L.U32 UR5, UR17, UR5, URZ ;  /* 0x0000000511057299 */ /* 0x000fe4000800063f */
[----:B------:R-:W-:Y:S01]  /*8690*/  ULOP3.LUT UR7, URZ, UR7, URZ, 0x33, !UPT ;  /* 0x000000073f077292 */ /* 0x000fe2000f8e333f */
[----:B------:R-:W-:Y:S01]  /*86a0*/  ULDC.64 UR30, c[0x0][0x198] ;  /* 0x00006600001e7ab9 */ /* 0x000fe20000000a00 */
[----:B0-----:R-:W-:-:S05]  /*86b0*/  VIADD R5, R5, 0x3f ;  /* 0x0000003f05057836 */ /* 0x001fca0000000000 */
[----:B------:R-:W-:Y:S01]  /*86c0*/  SHF.R.S32.HI R8, RZ, 0x1f, R5 ;  /* 0x0000001fff087819 */ /* 0x000fe20000011405 */
[----:B-1----:R-:W-:-:S03]  /*86d0*/  USHF.R.U32.HI UR27, URZ, 0x2, UR8 ;  /* 0x000000023f1b7899 */ /* 0x002fc60008011608 */
[----:B------:R-:W-:Y:S01]  /*86e0*/  LEA.HI R8, R8, R5, RZ, 0x6 ;  /* 0x0000000508087211 */ /* 0x000fe200078f30ff */
[----:B------:R-:W-:Y:S01]  /*86f0*/  ULOP3.LUT UR10, UR8, 0x3, URZ, 0xc0, !UPT ;  /* 0x00000003080a7892 */ /* 0x000fe2000f8ec03f */
[----:B------:R-:W-:Y:S01]  /*8700*/  IMAD.MOV.U32 R5, RZ, RZ, 0x1 ;  /* 0x00000001ff057424 */ /* 0x000fe200078e00ff */
[----:B------:R-:W-:Y:S01]  /*8710*/  USHF.L.U32 UR6, UR8, 0x5, URZ ;  /* 0x0000000508067899 */ /* 0x000fe2000800063f */
[----:B------:R-:W-:Y:S01]  /*8720*/  SHF.R.S32.HI R11, RZ, 0x6, R8 ;  /* 0x00000006ff0b7819 */ /* 0x000fe20000011408 */
[----:B------:R-:W-:Y:S02]  /*8730*/  USHF.L.U32 UR28, UR8, 0xb, URZ ;  /* 0x0000000b081c7899 */ /* 0x000fe4000800063f */
[----:B------:R-:W-:Y:S02]  /*8740*/  ULOP3.LUT UR8, UR8, 0xfffffffc, URZ, 0xc0, !UPT ;  /* 0xfffffffc08087892 */ /* 0x000fe4000f8ec03f */
[----:B------:R-:W-:Y:S01]  /*8750*/  UISETP.GT.U32.AND UP0, UPT, UR10, 0xffff, UPT ;  /* 0x0000ffff0a00788c */ /* 0x000fe2000bf04070 */
[----:B------:R-:W-:Y:S01]  /*8760*/  VIADD R10, R11, 0x1 ;  /* 0x000000010b0a7836 */ /* 0x000fe20000000000 */
[----:B------:R-:W-:-:S02]  /*8770*/  ULOP3.LUT UR12, UR8, 0x1, URZ, 0xfc, !UPT ;  /* 0x00000001080c7892 */ /* 0x000fc4000f8efc3f */
[----:B------:R-:W-:Y:S02]  /*8780*/  ULOP3.LUT UR13, UR8, 0x2, URZ, 0xfc, !UPT ;  /* 0x00000002080d7892 */ /* 0x000fe4000f8efc3f */
[----:B------:R-:W-:Y:S02]  /*8790*/  USHF.L.U32 UR11, UR17, UR8, URZ ;  /* 0x00000008110b7299 */ /* 0x000fe4000800063f */
[----:B------:R-:W-:Y:S02]  /*87a0*/  ULOP3.LUT UR14, UR8, 0x3, URZ, 0xfc, !UPT ;  /* 0x00000003080e7892 */ /* 0x000fe4000f8efc3f */
[----:B------:R-:W-:Y:S02]  /*87b0*/  UIMAD.WIDE.U32 UR8, UR9, UR15, URZ ;  /* 0x0000000f090872a5 */ /* 0x000fe4000f8e003f */
[----:B------:R-:W-:Y:S02]  /*87c0*/  USHF.L.U32 UR12, UR17, UR12, URZ ;  /* 0x0000000c110c7299 */ /* 0x000fe4000800063f */
[----:B------:R-:W-:-:S02]  /*87d0*/  USHF.L.U32 UR13, UR17, UR13, URZ ;  /* 0x0000000d110d7299 */ /* 0x000fc4000800063f */
[----:B------:R-:W-:Y:S01]  /*87e0*/  USEL UR10, UR10, 0xffff, !UP0 ;  /* 0x0000ffff0a0a7887 */ /* 0x000fe2000c000000 */
[----:B------:R-:W-:Y:S01]  /*87f0*/  ULDC UR15, c[0x0][0x14] ;  /* 0x00000500000f7ab9 */ /* 0x000fe20000000800 */
[----:B------:R-:W-:Y:S02]  /*8800*/  USHF.L.U32 UR14, UR17, UR14, URZ ;  /* 0x0000000e110e7299 */ /* 0x000fe4000800063f */
[----:B------:R-:W-:Y:S02]  /*8810*/  UIMAD.WIDE.U32 UR22, UR8, UR15, URZ ;  /* 0x0000000f081672a5 */ /* 0x000fe4000f8e003f */
[----:B------:R-:W-:Y:S02]  /*8820*/  UIMAD UR8, UR9, UR15, URZ ;  /* 0x0000000f090872a4 */ /* 0x000fe4000f8e023f */
[----:B------:R-:W-:Y:S02]  /*8830*/  ULOP3.LUT UR11, UR13, UR11, UR12, 0xfe, !UPT ;  /* 0x0000000b0d0b7292 */ /* 0x000fe4000f8efe0c */
[----:B------:R-:W-:-:S02]  /*8840*/  ULOP3.LUT UR10, UR10, 0xffff, URZ, 0xc0, !UPT ;  /* 0x0000ffff0a0a7892 */ /* 0x000fc4000f8ec03f */
[----:B------:R-:W-:Y:S02]  /*8850*/  ULOP3.LUT UR6, UR6, 0x60, URZ, 0xc0, !UPT ;  /* 0x0000006006067892 */ /* 0x000fe4000f8ec03f */
[----:B------:R-:W-:Y:S02]  /*8860*/  UIADD3 UR13, UR23, UR8, URZ ;  /* 0x00000008170d7290 */ /* 0x000fe4000fffe03f */
[----:B------:R-:W-:Y:S02]  /*8870*/  ULOP3.LUT UR14, UR11, UR14, URZ, 0xfc, !UPT ;  /* 0x0000000e0b0e7292 */ /* 0x000fe4000f8efc3f */
[----:B------:R-:W-:-:S12]  /*8880*/  USHF.L.U32 UR15, UR16, UR10, URZ ;  /* 0x0000000a100f7299 */ /* 0x000fd8000800063f */
.L_x_187:
[----:B------:R-:W-:-:S03]  /*8890*/  UMOV UR8, 0xffffffff ;  /* 0xffffffff00087882 */ /* 0x000fc60000000000 */
[----:B------:R-:W-:Y:S05]  /*88a0*/  BRA.DIV UR8, `(.L_x_177) ;  /* 0x0000001608187947 */ /* 0x000fea000b800000 */
[----:B------:R-:W-:-:S13]  /*88b0*/  ELECT P0, URZ, PT ;  /* 0x00000000003f782f */ /* 0x000fda0003800000 */
.L_x_208:
[----:B------:R-:W0:Y:S01]  /*88c0*/  LDC R7, c[0x0][0x28c] ;  /* 0x0000a300ff077b82 */ /* 0x000e220000000800 */
[----:B------:R-:W-:Y:S01]  /*88d0*/  BSSY B1, `(.L_x_178) ;  /* 0x000003b000017945 */ /* 0x000fe20003800000 */
[----:B0-----:R-:W-:-:S13]  /*88e0*/  ISETP.LT.OR P0, PT, R7, 0x1, !P0 ;  /* 0x000000010700780c */ /* 0x001fda0004701670 */
[----:B------:R-:W-:Y:S05]  /*88f0*/  @P0 BRA `(.L_x_179) ;  /* 0x0000000000e00947 */ /* 0x000fea0003800000 */
[----:B------:R-:W-:Y:S01]  /*8900*/  LEA R9, R6, UR27, 0x2 ;  /* 0x0000001b06097c11 */ /* 0x000fe2000f8e10ff */
[----:B------:R-:W-:Y:S01]  /*8910*/  IMAD.MOV.U32 R20, RZ, RZ, RZ ;  /* 0x000000ffff147224 */ /* 0x000fe200078e00ff */
[----:B------:R-:W-:Y:S01]  /*8920*/  LEA R17, R17, UR6, 0x7 ;  /* 0x0000000611117c11 */ /* 0x000fe2000f8e38ff */
[----:B------:R-:W-:Y:S02]  /*8930*/  IMAD.MOV.U32 R6, RZ, RZ, R10 ;  /* 0x000000ffff067224 */ /* 0x000fe400078e000a */
[----:B------:R-:W-:Y:S02]  /*8940*/  IMAD.MOV.U32 R7, RZ, RZ, R5 ;  /* 0x000000ffff077224 */ /* 0x000fe400078e0005 */
[----:B------:R-:W-:Y:S02]  /*8950*/  IMAD.MOV.U32 R8, RZ, RZ, R12 ;  /* 0x000000ffff087224 */ /* 0x000fe400078e000c */
[----:B------:R-:W-:-:S07]  /*8960*/  IMAD.SHL.U32 R19, R9, 0x20, RZ ;  /* 0x0000002009137824 */ /* 0x000fce00078e00ff */
.L_x_182:
[----:B------:R-:W0:Y:S01]  /*8970*/  S2R R18, SR_CgaCtaId ;  /* 0x0000000000127919 */ /* 0x000e220000008800 */
[----:B------:R-:W-:Y:S02]  /*8980*/  MOV R9, 0x400 ;  /* 0x0000040000097802 */ /* 0x000fe40000000f00 */
[----:B------:R-:W-:-:S13]  /*8990*/  LOP3.LUT P1, RZ, R0, 0x7f, RZ, 0xc0, !PT ;  /* 0x0000007f00ff7812 */ /* 0x000fda000782c0ff */
[----:B------:R-:W1:Y:S01]  /*89a0*/  @!P1 LDC R13, c[0x0][0x500] ;  /* 0x00014000ff0d9b82 */ /* 0x000e620000000800 */
[----:B0-----:R-:W-:Y:S02]  /*89b0*/  LEA R21, R18, R9, 0x18 ;  /* 0x0000000912157211 */ /* 0x001fe400078ec0ff */
[----:B------:R-:W-:-:S03]  /*89c0*/  SHF.L.U32 R9, R7, 0x1f, RZ ;  /* 0x0000001f07097819 */ /* 0x000fc600000006ff */
[----:B------:R-:W-:-:S04]  /*89d0*/  IMAD R18, R8, 0x8, R21 ;  /* 0x0000000808127824 */ /* 0x000fc800078e0215 */
[----:B------:R-:W0:Y:S02]  /*89e0*/  SYNCS.PHASECHK.TRANS64.TRYWAIT P0, [R18+URZ+0x70], R9 ;  /* 0x00007009120075a7 */ /* 0x000e24000800017f */
[----:B01----:R-:W-:Y:S05]  /*89f0*/  @!P0 BRA `(.L_x_180) ;  /* 0x0000001000e48947 */ /* 0x003fea0003800000 */
.L_x_209:
[----:B0-----:R-:W-:Y:S01]  /*8a00*/  PRMT R9, R15, 0x9910, RZ ;  /* 0x000099100f097816 */ /* 0x001fe200000000ff */
[----:B------:R0:W-:Y:S03]  /*8a10*/  @!P1 SYNCS.ARRIVE.TRANS64 RZ, [R18+URZ], R13 ;  /* 0x0000000d12ff99a7 */ /* 0x0001e6000800003f */
[----:B------:R-:W-:-:S13]  /*8a20*/  ISETP.NE.AND P0, PT, R9, 0x2, PT ;  /* 0x000000020900780c */ /* 0x000fda0003f05270 */
[----:B0-----:R-:W-:Y:S05]  /*8a30*/  @P0 BRA `(.L_x_181) ;  /* 0x0000000000040947 */ /* 0x001fea0003800000 */
[----:B------:R-:W-:Y:S01]  /*8a40*/  BPT.TRAP 0x1 ;  /* 0x000000040000795c */ /* 0x000fe20000300000 */
.L_x_181:
[----:B------:R-:W-:Y:S01]  /*8a50*/  R2UR UR8, R8 ;  /* 0x00000000080872ca */ /* 0x000fe200000e0000 */
[----:B------:R-:W-:Y:S01]  /*8a60*/  VIADD R6, R6, 0xffffffff ;  /* 0xffffffff06067836 */ /* 0x000fe20000000000 */
[----:B------:R-:W-:Y:S01]  /*8a70*/  R2UR UR24, R21 ;  /* 0x00000000151872ca */ /* 0x000fe200000e0000 */
[----:B------:R-:W-:Y:S01]  /*8a80*/  UIADD3 UR16, UP0, UR30, 0xf0, URZ ;  /* 0x000000f01e107890 */ /* 0x000fe2000ff1e03f */
[----:B------:R-:W-:Y:S01]  /*8a90*/  R2UR UR25, R19 ;  /* 0x00000000131972ca */ /* 0x000fe200000e0000 */
[----:B------:R-:W-:Y:S01]  /*8aa0*/  UIADD3 UR32, UP1, UR30, 0x1f0, URZ ;  /* 0x000001f01e207890 */ /* 0x000fe2000ff3e03f */
[----:B------:R-:W-:Y:S01]  /*8ab0*/  R2UR UR9, R18 ;  /* 0x00000000120972ca */ /* 0x000fe200000e0000 */
[----:B------:R-:W-:Y:S01]  /*8ac0*/  UIADD3.X UR17, URZ, UR31, URZ, UP0, !UPT ;  /* 0x0000001f3f117290 */ /* 0x000fe200087fe43f */
[----:B------:R-:W-:Y:S01]  /*8ad0*/  R2UR UR10, R20 ;  /* 0x00000000140a72ca */ /* 0x000fe200000e0000 */
[----:B------:R-:W-:Y:S01]  /*8ae0*/  UPRMT UR20, URZ, 0x5410, UR15 ;  /* 0x000054103f147896 */ /* 0x000fe2000800000f */
[----:B------:R-:W-:Y:S01]  /*8af0*/  R2UR UR12, R16 ;  /* 0x00000000100c72ca */ /* 0x000fe200000e0000 */
[----:B------:R-:W-:Y:S01]  /*8b00*/  VIADD R8, R8, 0x1 ;  /* 0x0000000108087836 */ /* 0x000fe20000000000 */
[----:B------:R-:W-:Y:S01]  /*8b10*/  R2UR UR26, R17 ;  /* 0x00000000111a72ca */ /* 0x000fe200000e0000 */
[----:B------:R-:W-:Y:S01]  /*8b20*/  USHF.L.U32 UR8, UR8, 0xd, URZ ;  /* 0x0000000d08087899 */ /* 0x000fe2000800063f */
[----:B------:R-:W-:Y:S01]  /*8b30*/  ISETP.GT.AND P1, PT, R6, 0x1, PT ;  /* 0x000000010600780c */ /* 0x000fe20003f24270 */
[----:B------:R-:W-:Y:S01]  /*8b40*/  UPRMT UR29, URZ, 0x5410, UR14 ;  /* 0x000054103f1d7896 */ /* 0x000fe2000800000e */
[----:B------:R-:W-:Y:S01]  /*8b50*/  ISETP.NE.AND P0, PT, R8, 0xe, PT ;  /* 0x0000000e0800780c */ /* 0x000fe20003f05270 */
[----:B------:R-:W-:Y:S01]  /*8b60*/  ULEA UR11, UR27, UR8, 0xb ;  /* 0x000000081b0b7291 */ /* 0x000fe2000f8e583f */
[----:B------:R-:W-:Y:S01]  /*8b70*/  VIADD R20, R20, 0x40 ;  /* 0x0000004014147836 */ /* 0x000fe20000000000 */
[----:B------:R-:W-:Y:S01]  /*8b80*/  ULOP3.LUT UR8, UR8, 0x1800, UR28, 0xf8, !UPT ;  /* 0x0000180008087892 */ /* 0x000fe2000f8ef81c */
[----:B------:R-:W-:Y:S01]  /*8b90*/  SEL R18, RZ, 0x1, P0 ;  /* 0x00000001ff127807 */ /* 0x000fe20000000000 */
[----:B------:R-:W-:Y:S01]  /*8ba0*/  UIADD3 UR21, UR24, 0x200, UR11 ;  /* 0x0000020018157890 */ /* 0x000fe2000fffe00b */
[----:B------:R-:W-:Y:S01]  /*8bb0*/  SEL R8, R8, RZ, P0 ;  /* 0x000000ff08087207 */ /* 0x000fe20000000000 */
[----:B------:R-:W-:Y:S01]  /*8bc0*/  UIADD3 UR24, UR24, 0x1c200, UR8 ;  /* 0x0001c20018187890 */ /* 0x000fe2000fffe008 */
[----:B------:R-:W-:Y:S01]  /*8bd0*/  LOP3.LUT R7, R7, R18, RZ, 0x3c, !PT ;  /* 0x0000001207077212 */ /* 0x000fe200078e3cff */
[----:B------:R-:W-:Y:S01]  /*8be0*/  UIADD3.X UR33, URZ, UR31, URZ, UP1, !UPT ;  /* 0x0000001f3f217290 */ /* 0x000fe20008ffe43f */
[----:B------:R-:W-:Y:S01]  /*8bf0*/  UMOV UR18, 0x0 ;  /* 0x0000000000127882 */ /* 0x000fe20000000000 */
[----:B------:R-:W-:Y:S01]  /*8c00*/  UMOV UR19, 0x10000000 ;  /* 0x1000000000137882 */ /* 0x000fe20000000000 */
[----:B------:R-:W-:Y:S01]  /*8c10*/  UMOV UR11, UR25 ;  /* 0x00000019000b7c82 */ /* 0x000fe20008000000 */
[----:B------:R-:W-:-:S02]  /*8c20*/  UMOV UR8, UR21 ;  /* 0x0000001500087c82 */ /* 0x000fc40008000000 */
[----:B------:R0:W-:Y:S02]  /*8c30*/  UTMALDG.3D.MULTICAST [UR8], [UR16], UR20, desc[UR18] ;  /* 0x00001208100073b4 */ /* 0x0001e40008011814 */
[----:B0-----:R-:W-:Y:S01]  /*8c40*/  UMOV UR8, UR24 ;  /* 0x0000001800087c82 */ /* 0x001fe20008000000 */
[----:B------:R-:W-:Y:S02]  /*8c50*/  UMOV UR11, UR26 ;  /* 0x0000001a000b7c82 */ /* 0x000fe40008000000 */
[----:B------:R0:W-:Y:S02]  /*8c60*/  UTMALDG.3D.MULTICAST [UR8], [UR32], UR29, desc[UR18] ;  /* 0x00001208200073b4 */ /* 0x0001e4000801181d */
[----:B0-----:R-:W-:Y:S05]  /*8c70*/  @P1 BRA `(.L_x_182) ;  /* 0xfffffffc003c1947 */ /* 0x001fea000383ffff */
.L_x_179:
[----:B------:R-:W-:Y:S05]  /*8c80*/  BSYNC B1 ;  /* 0x0000000000017941 */ /* 0x000fea0003800000 */
.L_x_178:
[----:B------:R-:W-:Y:S01]  /*8c90*/  LOP3.LUT P1, RZ, R14, 0xff, RZ, 0xc0, !PT ;  /* 0x000000ff0eff7812 */ /* 0x000fe2000782c0ff */
[C---:B------:R-:W-:Y:S01]  /*8ca0*/  IMAD.IADD R9, R11.reuse, 0x1, R12 ;  /* 0x000000010b097824 */ /* 0x040fe200078e020c */
[----:B------:R-:W-:Y:S01]  /*8cb0*/  ULDC.64 UR8, c[0x0][0x650] ;  /* 0x0001940000087ab9 */ /* 0x000fe20000000a00 */
[----:B------:R-:W-:Y:S01]  /*8cc0*/  ISETP.GE.U32.AND P3, PT, R11, 0xe, PT ;  /* 0x0000000e0b00780c */ /* 0x000fe20003f66070 */
[----:B------:R-:W-:Y:S01]  /*8cd0*/  BSSY B1, `(.L_x_183) ;  /* 0x000006a000017945 */ /* 0x000fe20003800000 */
[----:B------:R-:W-:Y:S01]  /*8ce0*/  IMAD.MOV.U32 R17, RZ, RZ, -0x1 ;  /* 0xffffffffff117424 */ /* 0x000fe200078e00ff */
[----:B------:R-:W-:Y:S01]  /*8cf0*/  ISETP.GT.U32.AND P0, PT, R9, 0xd, PT ;  /* 0x0000000d0900780c */ /* 0x000fe20003f04070 */
[----:B------:R-:W-:Y:S01]  /*8d00*/  IMAD.MOV.U32 R16, RZ, RZ, -0x1 ;  /* 0xffffffffff107424 */ /* 0x000fe200078e00ff */
[----:B------:R-:W-:Y:S02]  /*8d10*/  SHF.R.U32.HI R6, RZ, 0x1, R9 ;  /* 0x00000001ff067819 */ /* 0x000fe40000011609 */
[----:B------:R-:W-:-:S02]  /*8d20*/  ISETP.LT.U32.AND P0, PT, R11, 0xe, P0 ;  /* 0x0000000e0b00780c */ /* 0x000fc40000701070 */
[----:B------:R-:W-:Y:S01]  /*8d30*/  PRMT R14, RZ, 0x7610, R14 ;  /* 0x00007610ff0e7816 */ /* 0x000fe2000000000e */
[----:B------:R-:W0:Y:S01]  /*8d40*/  @P1 S2R R8, SR_CgaCtaId ;  /* 0x0000000000081919 */ /* 0x000e220000008800 */
[----:B------:R-:W-:-:S04]  /*8d50*/  @P1 MOV R7, 0x400 ;  /* 0x0000040000071802 */ /* 0x000fc80000000f00 */
[----:B0-----:R-:W-:Y:S01]  /*8d60*/  @P1 LEA R8, R8, R7, 0x18 ;  /* 0x0000000708081211 */ /* 0x001fe200078ec0ff */
[----:B------:R-:W-:Y:S01]  /*8d70*/  IMAD.WIDE.U32 R6, R6, -0x6db6db6d, RZ ;  /* 0x9249249306067825 */ /* 0x000fe200078e00ff */
[----:B------:R-:W-:Y:S02]  /*8d80*/  SEL R6, RZ, 0x1, !P0 ;  /* 0x00000001ff067807 */ /* 0x000fe40004000000 */
[----:B------:R0:W-:Y:S01]  /*8d90*/  @P1 SYNCS.ARRIVE.TRANS64.A1T0 RZ, [R8+URZ+0xf8], RZ ;  /* 0x0000f8ff08ff19a7 */ /* 0x0001e2000810003f */
[----:B------:R-:W-:Y:S02]  /*8da0*/  IADD3 R2, P1, R2, UR22, RZ ;  /* 0x0000001602027c10 */ /* 0x000fe4000ff3e0ff */
[----:B------:R-:W-:Y:S01]  /*8db0*/  LOP3.LUT R5, R5, R6, RZ, 0x3c, !PT ;  /* 0x0000000605057212 */ /* 0x000fe200078e3cff */
[----:B------:R-:W-:Y:S01]  /*8dc0*/  IMAD.MOV.U32 R6, RZ, RZ, -0x1 ;  /* 0xffffffffff067424 */ /* 0x000fe200078e00ff */
[----:B------:R-:W-:Y:S02]  /*8dd0*/  IADD3.X R3, R3, UR13, RZ, P1, !PT ;  /* 0x0000000d03037c10 */ /* 0x000fe40008ffe4ff */
[----:B------:R-:W-:-:S02]  /*8de0*/  ISETP.GE.U32.AND P0, PT, R2, UR8, PT ;  /* 0x0000000802007c0c */ /* 0x000fc4000bf06070 */
[----:B0-----:R-:W-:Y:S02]  /*8df0*/  SHF.R.U32.HI R8, RZ, 0x2, R7 ;  /* 0x00000002ff087819 */ /* 0x001fe40000011607 */
[----:B------:R-:W-:Y:S02]  /*8e00*/  ISETP.GE.U32.AND.EX P0, PT, R3, UR9, PT, P0 ;  /* 0x0000000903007c0c */ /* 0x000fe4000bf06100 */
[----:B------:R-:W-:Y:S01]  /*8e10*/  @P3 LOP3.LUT R5, R5, 0x1, R8, 0x78, !PT ;  /* 0x0000000105053812 */ /* 0x000fe200078e7808 */
[----:B------:R-:W-:Y:S01]  /*8e20*/  IMAD R12, R8, -0xe, R9 ;  /* 0xfffffff2080c7824 */ /* 0x000fe200078e0209 */
[----:B------:R-:W-:-:S09]  /*8e30*/  PRMT R7, RZ, 0x7610, R7 ;  /* 0x00007610ff077816 */ /* 0x000fd20000000007 */
[----:B------:R-:W-:Y:S05]  /*8e40*/  @P0 BRA `(.L_x_184) ;  /* 0x0000000400480947 */ /* 0x000fea0003800000 */
[----:B------:R-:W0:Y:S01]  /*8e50*/  S2R R17, SR_CTAID.X ;  /* 0x0000000000117919 */ /* 0x000e220000002500 */
[----:B------:R-:W-:Y:S01]  /*8e60*/  ULDC.64 UR8, c[0x0][0x628] ;  /* 0x00018a0000087ab9 */ /* 0x000fe20000000a00 */
[----:B------:R-:W1:Y:S01]  /*8e70*/  LDC R18, c[0x0][0x144] ;  /* 0x00005100ff127b82 */ /* 0x000e620000000800 */
[----:B------:R-:W-:Y:S01]  /*8e80*/  ISETP.NE.U32.AND P0, PT, RZ, UR8, PT ;  /* 0x00000008ff007c0c */ /* 0x000fe2000bf05070 */
[----:B------:R-:W2:Y:S01]  /*8e90*/  S2R R13, SR_CTAID.Y ;  /* 0x00000000000d7919 */ /* 0x000ea20000002600 */
[----:B------:R-:W-:Y:S01]  /*8ea0*/  ULDC UR10, c[0x0][0x150] ;  /* 0x00005400000a7ab9 */ /* 0x000fe20000000800 */
[----:B------:R-:W-:Y:S01]  /*8eb0*/  ULDC UR11, c[0x0][0x630] ;  /* 0x00018c00000b7ab9 */ /* 0x000fe20000000800 */
[----:B------:R-:W-:Y:S01]  /*8ec0*/  ISETP.NE.AND.EX P0, PT, RZ, UR9, PT, P0 ;  /* 0x00000009ff007c0c */ /* 0x000fe2000bf05300 */
[----:B------:R-:W-:Y:S01]  /*8ed0*/  IMAD.MOV.U32 R6, RZ, RZ, R2 ;  /* 0x000000ffff067224 */ /* 0x000fe200078e0002 */
[----:B0-----:R-:W-:-:S05]  /*8ee0*/  I2FP.F32.U32 R7, R17 ;  /* 0x0000001100077245 */ /* 0x001fca0000201000 */
[----:B------:R-:W-:Y:S01]  /*8ef0*/  FMUL R20, R7, UR10 ;  /* 0x0000000a07147c20 */ /* 0x000fe20008400000 */
[----:B------:R-:W-:-:S05]  /*8f00*/  IMAD.MOV.U32 R7, RZ, RZ, R3 ;  /* 0x000000ffff077224 */ /* 0x000fca00078e0003 */
[----:B--2---:R-:W-:Y:S05]  /*8f10*/  @!P0 BRA `(.L_x_185) ;  /* 0x0000000000288947 */ /* 0x004fea0003800000 */
[----:B------:R-:W-:Y:S02]  /*8f20*/  ULDC UR10, c[0x0][0x634] ;  /* 0x00018d00000a7ab9 */ /* 0x000fe40000000800 */
[----:B------:R-:W-:-:S05]  /*8f30*/  IADD3 R7, P0, R2, UR10, RZ ;  /* 0x0000000a02077c10 */ /* 0x000fca000ff1e0ff */
[----:B------:R-:W-:-:S04]  /*8f40*/  IMAD.X R19, RZ, RZ, R3, P0 ;  /* 0x000000ffff137224 */ /* 0x000fc800000e0603 */
[----:B------:R-:W-:-:S04]  /*8f50*/  IMAD.WIDE.U32 R8, R19, UR8, RZ ;  /* 0x0000000813087c25 */ /* 0x000fc8000f8e00ff */
[----:B------:R-:W-:-:S04]  /*8f60*/  IMAD.WIDE.U32 R8, P0, R7, UR9, R8 ;  /* 0x0000000907087c25 */ /* 0x000fc8000f800008 */
[----:B------:R-:W-:-:S04]  /*8f70*/  IMAD.WIDE.U32 R6, R7, UR8, RZ ;  /* 0x0000000807067c25 */ /* 0x000fc8000f8e00ff */
[----:B------:R-:W-:Y:S01]  /*8f80*/  IMAD.MOV.U32 R6, RZ, RZ, R9 ;  /* 0x000000ffff067224 */ /* 0x000fe200078e0009 */
[----:B------:R-:W-:Y:S01]  /*8f90*/  IADD3 RZ, P1, R7, R8, RZ ;  /* 0x0000000807ff7210 */ /* 0x000fe20007f3e0ff */
[----:B------:R-:W-:-:S04]  /*8fa0*/  IMAD.X R7, RZ, RZ, RZ, P0 ;  /* 0x000000ffff077224 */ /* 0x000fc800000e06ff */
[----:B------:R-:W-:-:S08]  /*8fb0*/  IMAD.WIDE.U32.X R6, R19, UR9, R6, P1 ;  /* 0x0000000913067c25 */ /* 0x000fd000088e0406 */
.L_x_185:
[--C-:B------:R-:W-:Y:S01]  /*8fc0*/  SHF.R.U64 R16, R6, UR11, R7.reuse ;  /* 0x0000000b06107c19 */ /* 0x100fe20008001207 */
[----:B------:R-:W0:Y:S01]  /*8fd0*/  F2I.U32.TRUNC.NTZ R20, R20 ;  /* 0x0000001400147305 */ /* 0x000e22000020f000 */
[----:B------:R-:W-:Y:S01]  /*8fe0*/  SHF.R.U32.HI R6, RZ, UR11, R7 ;  /* 0x0000000bff067c19 */ /* 0x000fe20008011607 */
[----:B------:R-:W-:Y:S01]  /*8ff0*/  ULDC.64 UR8, c[0x0][0x620] ;  /* 0x0001880000087ab9 */ /* 0x000fe20000000a00 */
[----:B------:R-:W-:Y:S01]  /*9000*/  IADD3 R9, P0, RZ, -R16, RZ ;  /* 0x80000010ff097210 */ /* 0x000fe20007f1e0ff */
[----:B------:R-:W-:-:S04]  /*9010*/  ULDC.64 UR10, c[0x0][0x640] ;  /* 0x00019000000a7ab9 */ /* 0x000fc80000000a00 */
[----:B------:R-:W-:Y:S01]  /*9020*/  IMAD.X R6, RZ, RZ, ~R6, P0 ;  /* 0x000000ffff067224 */ /* 0x000fe200000e0e06 */
[----:B------:R-:W-:-:S03]  /*9030*/  ISETP.NE.U32.AND P0, PT, RZ, UR10, PT ;  /* 0x0000000aff007c0c */ /* 0x000fc6000bf05070 */
[----:B------:R-:W-:Y:S01]  /*9040*/  IMAD R8, R6, UR8, RZ ;  /* 0x0000000806087c24 */ /* 0x000fe2000f8e02ff */
[----:B------:R-:W-:Y:S01]  /*9050*/  ISETP.NE.AND.EX P0, PT, RZ, UR11, PT, P0 ;  /* 0x0000000bff007c0c */ /* 0x000fe2000bf05300 */
[----:B------:R-:W-:Y:S01]  /*9060*/  IMAD.WIDE.U32 R6, R9, UR8, R2 ;  /* 0x0000000809067c25 */ /* 0x000fe2000f8e0002 */
[----:B------:R-:W-:-:S03]  /*9070*/  ULDC UR8, c[0x0][0x618] ;  /* 0x0001860000087ab9 */ /* 0x000fc60000000800 */
[----:B------:R-:W-:Y:S01]  /*9080*/  IMAD R9, R9, UR9, R8 ;  /* 0x0000000909097c24 */ /* 0x000fe2000f8e0208 */
[----:B------:R-:W-:Y:S01]  /*9090*/  ULDC UR9, c[0x0][0x154] ;  /* 0x0000550000097ab9 */ /* 0x000fe20000000800 */
[----:B0-----:R-:W-:Y:S02]  /*90a0*/  IMAD.MOV R8, RZ, RZ, -R20 ;  /* 0x000000ffff087224 */ /* 0x001fe400078e0a14 */
[----:B------:R-:W-:Y:S01]  /*90b0*/  IMAD.IADD R7, R7, 0x1, R9 ;  /* 0x0000000107077824 */ /* 0x000fe200078e0209 */
[----:B------:R-:W0:Y:S01]  /*90c0*/  LDC R20, c[0x0][0x148] ;  /* 0x00005200ff147b82 */ /* 0x000e220000000800 */
[----:B-1----:R-:W-:Y:S01]  /*90d0*/  IMAD R17, R18, R8, R17 ;  /* 0x0000000812117224 */ /* 0x002fe200078e0211 */
[----:B------:R-:W-:Y:S02]  /*90e0*/  I2FP.F32.U32 R8, R13 ;  /* 0x0000000d00087245 */ /* 0x000fe40000201000 */
[--C-:B------:R-:W-:Y:S02]  /*90f0*/  SHF.R.U64 R18, R6, UR8, R7.reuse ;  /* 0x0000000806127c19 */ /* 0x100fe40008001207 */
[----:B------:R-:W-:Y:S01]  /*9100*/  SHF.R.U32.HI R7, RZ, UR8, R7 ;  /* 0x00000008ff077c19 */ /* 0x000fe20008011607 */
[----:B------:R-:W-:Y:S01]  /*9110*/  FMUL R8, R8, UR9 ;  /* 0x0000000908087c20 */ /* 0x000fe20008400000 */
[----:B------:R-:W-:-:S02]  /*9120*/  ULDC UR8, c[0x0][0x608] ;  /* 0x0001820000087ab9 */ /* 0x000fc40000000800 */
[--C-:B------:R-:W-:Y:S01]  /*9130*/  SHF.R.U64 R22, R18, UR8, R7.reuse ;  /* 0x0000000812167c19 */ /* 0x100fe20008001207 */
[----:B------:R1:W2:Y:S01]  /*9140*/  F2I.U32.TRUNC.NTZ R23, R8 ;  /* 0x0000000800177305 */ /* 0x0002a2000020f000 */
[----:B------:R-:W-:Y:S01]  /*9150*/  SHF.R.U32.HI R7, RZ, UR8, R7 ;  /* 0x00000008ff077c19 */ /* 0x000fe20008011607 */
[----:B------:R-:W-:-:S03]  /*9160*/  ULDC UR8, c[0x0][0x658] ;  /* 0x0001960000087ab9 */ /* 0x000fc60000000800 */
[--C-:B------:R-:W-:Y:S02]  /*9170*/  SHF.R.U64 R19, R22, UR8, R7.reuse ;  /* 0x0000000816137c19 */ /* 0x100fe40008001207 */
[----:B------:R-:W-:-:S03]  /*9180*/  SHF.R.U32.HI R21, RZ, UR8, R7 ;  /* 0x00000008ff157c19 */ /* 0x000fc60008011607 */
[----:B------:R-:W-:Y:S02]  /*9190*/  IMAD.MOV.U32 R6, RZ, RZ, R19 ;  /* 0x000000ffff067224 */ /* 0x000fe400078e0013 */
[----:B------:R-:W-:Y:S01]  /*91a0*/  IMAD.MOV.U32 R7, RZ, RZ, R21 ;  /* 0x000000ffff077224 */ /* 0x000fe200078e0015 */
[----:B-1----:R-:W-:Y:S06]  /*91b0*/  @!P0 BRA `(.L_x_186) ;  /* 0x0000000000288947 */ /* 0x002fec0003800000 */
        /* <DEDUP_REMOVED lines=10> */
.L_x_186:
[----:B------:R-:W-:Y:S01]  /*9260*/  ULDC UR8, c[0x0][0x648] ;  /* 0x0001920000087ab9 */ /* 0x000fe20000000800 */
[----:B--2---:R-:W-:Y:S01]  /*9270*/  IMAD.MOV R23, RZ, RZ, -R23 ;  /* 0x000000ffff177224 */ /* 0x004fe200078e0a17 */
[----:B------:R-:W-:Y:S01]  /*9280*/  SHF.R.U64 R7, R6, UR8, R7 ;  /* 0x0000000806077c19 */ /* 0x000fe20008001207 */
[----:B------:R-:W-:Y:S01]  /*9290*/  ULDC UR8, c[0x0][0x638] ;  /* 0x00018e0000087ab9 */ /* 0x000fe20000000800 */
[----:B------:R-:W-:Y:S01]  /*92a0*/  LOP3.LUT R6, R22, UR7, RZ, 0xc0, !PT ;  /* 0x0000000716067c12 */ /* 0x000fe2000f8ec0ff */
[----:B0-----:R-:W-:Y:S01]  /*92b0*/  @P2 IMAD R17, R20, R23, R13 ;  /* 0x0000001714112224 */ /* 0x001fe200078e020d */
[----:B------:R-:W-:Y:S01]  /*92c0*/  LOP3.LUT R18, R18, UR4, RZ, 0xc0, !PT ;  /* 0x0000000412127c12 */ /* 0x000fe2000f8ec0ff */
[----:B------:R-:W-:Y:S01]  /*92d0*/  IMAD.MOV R8, RZ, RZ, -R7 ;  /* 0x000000ffff087224 */ /* 0x000fe200078e0a07 */
[----:B------:R-:W-:Y:S01]  /*92e0*/  ULDC UR9, c[0x0][0x610] ;  /* 0x0001840000097ab9 */ /* 0x000fe20000000800 */
[----:B------:R-:W-:Y:S02]  /*92f0*/  IMAD R6, R7, UR5, R6 ;  /* 0x0000000507067c24 */ /* 0x000fe4000f8e0206 */
[----:B------:R-:W-:Y:S01]  /*9300*/  IMAD R19, R8, UR8, R19 ;  /* 0x0000000808137c24 */ /* 0x000fe2000f8e0213 */
[----:B------:R-:W-:Y:S01]  /*9310*/  ULDC UR8, c[0x0][0x600] ;  /* 0x0001800000087ab9 */ /* 0x000fe20000000800 */
[----:B------:R-:W-:-:S02]  /*9320*/  IMAD R6, R6, UR9, R17 ;  /* 0x0000000906067c24 */ /* 0x000fc4000f8e0211 */
[----:B------:R-:W-:Y:S02]  /*9330*/  IMAD R19, R19, UR8, R18 ;  /* 0x0000000813137c24 */ /* 0x000fe4000f8e0212 */
[----:B------:R-:W-:-:S03]  /*9340*/  IMAD.MOV.U32 R7, RZ, RZ, 0x1 ;  /* 0x00000001ff077424 */ /* 0x000fc600078e00ff */
[----:B------:R-:W-:Y:S02]  /*9350*/  SEL R17, R19, R6, !P2 ;  /* 0x0000000613117207 */ /* 0x000fe40005000000 */
[----:B------:R-:W-:-:S07]  /*9360*/  SEL R6, R6, R19, !P2 ;  /* 0x0000001306067207 */ /* 0x000fce0005000000 */
.L_x_184:
[----:B------:R-:W-:Y:S05]  /*9370*/  BSYNC B1 ;  /* 0x0000000000017941 */ /* 0x000fea0003800000 */
.L_x_183:
[----:B------:R-:W-:-:S13]  /*9380*/  LOP3.LUT P0, RZ, R7, 0xff, RZ, 0xc0, !PT ;  /* 0x000000ff07ff7812 */ /* 0x000fda000780c0ff */
[----:B------:R-:W-:Y:S05]  /*9390*/  @P0 BRA `(.L_x_187) ;  /* 0xfffffff4003c0947 */ /* 0x000fea000383ffff */
[----:B------:R-:W-:Y:S05]  /*93a0*/  BSYNC B0 ;  /* 0x0000000000007941 */ /* 0x000fea0003800000 */
.L_x_176:
[----:B------:R-:W-:-:S03]  /*93b0*/  UMOV UR8, 0xffffffff ;  /* 0xffffffff00087882 */ /* 0x000fc60000000000 */
[----:B------:R-:W-:Y:S05]  /*93c0*/  BRA.DIV UR8, `(.L_x_188) ;  /* 0x0000000a08847947 */ /* 0x000fea000b800000 */
[----:B------:R-:W-:-:S13]  /*93d0*/  ELECT P0, URZ, PT ;  /* 0x00000000003f782f */ /* 0x000fda0003800000 */
.L_x_212:
[----:B------:R-:W-:Y:S04]  /*93e0*/  BSSY B0, `(.L_x_189) ;  /* 0x0000085000007945 */ /* 0x000fe80003800000 */
[----:B------:R-:W-:Y:S05]  /*93f0*/  @!P0 BRA `(.L_x_190) ;  /* 0x00000008000c8947 */ /* 0x000fea0003800000 */
[----:B------:R-:W-:-:S04]  /*9400*/  LOP3.LUT R4, R4, 0x2, RZ, 0xfc, !PT ;  /* 0x0000000204047812 */ /* 0x000fc800078efcff */
[----:B------:R-:W-:-:S13]  /*9410*/  ISETP.NE.AND P0, PT, R4, 0x3, PT ;  /* 0x000000030400780c */ /* 0x000fda0003f05270 */
[----:B------:R-:W-:Y:S05]  /*9420*/  @!P0 BRA `(.L_x_191) ;  /* 0x0000000000048947 */ /* 0x000fea0003800000 */
[----:B------:R-:W-:Y:S01]  /*9430*/  BPT.TRAP 0x1 ;  /* 0x000000040000795c */ /* 0x000fe20000300000 */
.L_x_191:
[----:B------:R-:W0:Y:S01]  /*9440*/  S2R R3, SR_CgaCtaId ;  /* 0x0000000000037919 */ /* 0x000e220000008800 */
[----:B------:R-:W-:Y:S02]  /*9450*/  MOV R0, 0x400 ;  /* 0x0000040000007802 */ /* 0x000fe40000000f00 */
[----:B------:R-:W-:Y:S02]  /*9460*/  SHF.L.U32 R2, R5, 0x1f, RZ ;  /* 0x0000001f05027819 */ /* 0x000fe400000006ff */
[----:B0-----:R-:W-:-:S05]  /*9470*/  LEA R3, R3, R0, 0x18 ;  /* 0x0000000003037211 */ /* 0x001fca00078ec0ff */
[----:B------:R-:W-:-:S04]  /*9480*/  VIADD R3, R3, 0x70 ;  /* 0x0000007003037836 */ /* 0x000fc80000000000 */
[C---:B------:R-:W-:Y:S02]  /*9490*/  IMAD R7, R12.reuse, 0x8, R3 ;  /* 0x000000080c077824 */ /* 0x040fe400078e0203 */
[----:B------:R-:W-:Y:S02]  /*94a0*/  VIADD R12, R12, 0x1 ;  /* 0x000000010c0c7836 */ /* 0x000fe40000000000 */
[----:B------:R-:W0:Y:S03]  /*94b0*/  SYNCS.PHASECHK.TRANS64.TRYWAIT P0, [R7+URZ], R2 ;  /* 0x00000002070075a7 */ /* 0x000e26000800017f */
[----:B------:R-:W-:-:S04]  /*94c0*/  ISETP.NE.AND P1, PT, R12, 0xe, PT ;  /* 0x0000000e0c00780c */ /* 0x000fc80003f25270 */
[----:B------:R-:W-:Y:S02]  /*94d0*/  SEL R0, RZ, 0x1, P1 ;  /* 0x00000001ff007807 */ /* 0x000fe40000800000 */
[----:B------:R-:W-:Y:S02]  /*94e0*/  SEL R12, R12, RZ, P1 ;  /* 0x000000ff0c0c7207 */ /* 0x000fe40000800000 */
[----:B------:R-:W-:-:S03]  /*94f0*/  LOP3.LUT R5, R5, R0, RZ, 0x3c, !PT ;  /* 0x0000000005057212 */ /* 0x000fc600078e3cff */
[----:B------:R-:W-:Y:S01]  /*9500*/  IMAD R9, R12, 0x8, R3 ;  /* 0x000000080c097824 */ /* 0x000fe200078e0203 */
[----:B------:R-:W-:Y:S01]  /*9510*/  SHF.L.U32 R4, R5, 0x1f, RZ ;  /* 0x0000001f05047819 */ /* 0x000fe200000006ff */
[----:B0-----:R-:W-:Y:S06]  /*9520*/  @!P0 BRA `(.L_x_192) ;  /* 0x00000008004c8947 */ /* 0x001fec0003800000 */
.L_x_213:
[----:B------:R-:W1:Y:S01]  /*9530*/  SYNCS.PHASECHK.TRANS64.TRYWAIT P0, [R9+URZ], R4 ;  /* 0x00000004090075a7 */ /* 0x000e62000800017f */
[----:B------:R-:W-:-:S05]  /*9540*/  VIADD R0, R12, 0x1 ;  /* 0x000000010c007836 */ /* 0x000fca0000000000 */
[----:B------:R-:W-:-:S04]  /*9550*/  ISETP.NE.AND P1, PT, R0, 0xe, PT ;  /* 0x0000000e0000780c */ /* 0x000fc80003f25270 */
[----:B0-----:R-:W-:Y:S02]  /*9560*/  SEL R2, RZ, 0x1, P1 ;  /* 0x00000001ff027807 */ /* 0x001fe40000800000 */
[----:B------:R-:W-:Y:S02]  /*9570*/  SEL R0, R0, RZ, P1 ;  /* 0x000000ff00007207 */ /* 0x000fe40000800000 */
[----:B------:R-:W-:-:S03]  /*9580*/  LOP3.LUT R7, R5, R2, RZ, 0x3c, !PT ;  /* 0x0000000205077212 */ /* 0x000fc600078e3cff */
[----:B------:R-:W-:Y:S01]  /*9590*/  IMAD R6, R0, 0x8, R3 ;  /* 0x0000000800067824 */ /* 0x000fe200078e0203 */
[----:B------:R-:W-:Y:S01]  /*95a0*/  SHF.L.U32 R5, R7, 0x1f, RZ ;  /* 0x0000001f07057819 */ /* 0x000fe200000006ff */
[----:B-1----:R-:W-:Y:S06]  /*95b0*/  @!P0 BRA `(.L_x_193) ;  /* 0x00000008003c8947 */ /* 0x002fec0003800000 */
.L_x_214:
[----:B------:R-:W1:Y:S01]  /*95c0*/  SYNCS.PHASECHK.TRANS64.TRYWAIT P0, [R6+URZ], R5 ;  /* 0x00000005060075a7 */ /* 0x000e62000800017f */
[----:B------:R-:W-:-:S05]  /*95d0*/  VIADD R0, R0, 0x1 ;  /* 0x0000000100007836 */ /* 0x000fca0000000000 */
[----:B------:R-:W-:-:S04]  /*95e0*/  ISETP.NE.AND P1, PT, R0, 0xe, PT ;  /* 0x0000000e0000780c */ /* 0x000fc80003f25270 */
[----:B------:R-:W-:Y:S02]  /*95f0*/  SEL R2, RZ, 0x1, P1 ;  /* 0x00000001ff027807 */ /* 0x000fe40000800000 */
[----:B------:R-:W-:Y:S02]  /*9600*/  SEL R0, R0, RZ, P1 ;  /* 0x000000ff00007207 */ /* 0x000fe40000800000 */
[----:B------:R-:W-:-:S03]  /*9610*/  LOP3.LUT R7, R7, R2, RZ, 0x3c, !PT ;  /* 0x0000000207077212 */ /* 0x000fc600078e3cff */
[----:B0-----:R-:W-:Y:S01]  /*9620*/  IMAD R9, R0, 0x8, R3 ;  /* 0x0000000800097824 */ /* 0x001fe200078e0203 */
[----:B------:R-:W-:Y:S01]  /*9630*/  SHF.L.U32 R4, R7, 0x1f, RZ ;  /* 0x0000001f07047819 */ /* 0x000fe200000006ff */
[----:B-1----:R-:W-:Y:S06]  /*9640*/  @!P0 BRA `(.L_x_194) ;  /* 0x00000008002c8947 */ /* 0x002fec0003800000 */
.L_x_215:
        /* <DEDUP_REMOVED lines=9> */
.L_x_216:
        /* <DEDUP_REMOVED lines=9> */
.L_x_217:
        /* <DEDUP_REMOVED lines=9> */
.L_x_218:
        /* <DEDUP_REMOVED lines=9> */
.L_x_219:
        /* <DEDUP_REMOVED lines=9> */
.L_x_220:
        /* <DEDUP_REMOVED lines=9> */
.L_x_221:
        /* <DEDUP_REMOVED lines=9> */
.L_x_222:
        /* <DEDUP_REMOVED lines=9> */
.L_x_223:
        /* <DEDUP_REMOVED lines=9> */
.L_x_224:
[----:B------:R-:W1:Y:S01]  /*9b60*/  SYNCS.PHASECHK.TRANS64.TRYWAIT P0, [R6+URZ], R5 ;  /* 0x00000005060075a7 */ /* 0x000e62000800017f */
[----:B------:R-:W-:-:S05]  /*9b70*/  VIADD R0, R0, 0x1 ;  /* 0x0000000100007836 */ /* 0x000fca0000000000 */
[----:B------:R-:W-:-:S04]  /*9b80*/  ISETP.NE.AND P1, PT, R0, 0xe, PT ;  /* 0x0000000e0000780c */ /* 0x000fc80003f25270 */
[----:B------:R-:W-:Y:S02]  /*9b90*/  SEL R2, RZ, 0x1, P1 ;  /* 0x00000001ff027807 */ /* 0x000fe40000800000 */
[----:B------:R-:W-:Y:S02]  /*9ba0*/  SEL R0, R0, RZ, P1 ;  /* 0x000000ff00007207 */ /* 0x000fe40000800000 */
[----:B------:R-:W-:Y:S01]  /*9bb0*/  LOP3.LUT R2, R7, R2, RZ, 0x3c, !PT ;  /* 0x0000000207027212 */ /* 0x000fe200078e3cff */
[----:B-1----:R-:W-:Y:S06]  /*9bc0*/  @!P0 BRA `(.L_x_204) ;  /* 0x0000000400948947 */ /* 0x002fec0003800000 */
.L_x_225:
[----:B------:R-:W-:Y:S01]  /*9bd0*/  IMAD R3, R0, 0x8, R3 ;  /* 0x0000000800037824 */ /* 0x000fe200078e0203 */
[----:B------:R-:W-:-:S07]  /*9be0*/  SHF.L.U32 R0, R2, 0x1f, RZ ;  /* 0x0000001f02007819 */ /* 0x000fce00000006ff */
.L_x_205:
[----:B--2---:R2:W3:Y:S02]  /*9bf0*/  SYNCS.PHASECHK.TRANS64.TRYWAIT P0, [R3+URZ], R0 ;  /* 0x00000000030075a7 */ /* 0x0044e4000800017f */
[----:B---3--:R-:W-:Y:S05]  /*9c00*/  @!P0 NANOSLEEP.SYNCS 0x989680 ;  /* 0x009896800000895d */ /* 0x008fea0003900000 */
[----:B------:R-:W3:Y:S02]  /*9c10*/  @!P0 SYNCS.PHASECHK.TRANS64 P0, [R3+URZ], R0 ;  /* 0x00000000030085a7 */ /* 0x000ee4000800007f */
[----:B---3--:R-:W-:Y:S05]  /*9c20*/  @!P0 BRA `(.L_x_205) ;  /* 0xfffffffc00f08947 */ /* 0x008fea000383ffff */
.L_x_190:
[----:B------:R-:W-:Y:S05]  /*9c30*/  BSYNC B0 ;  /* 0x0000000000007941 */ /* 0x000fea0003800000 */
.L_x_189:
[----:B------:R-:W-:Y:S05]  /*9c40*/  EXIT ;  /* 0x000000000000794d */ /* 0x000fea0003800000 */
.L_x_22:
[----:B-1----:R-:W-:-:S04]  /*9c50*/  IMAD.U32 R13, RZ, RZ, UR6 ;  /* 0x00000006ff0d7e24 */ /* 0x002fc8000f8e00ff */
[----:B------:R1:W4:Y:S03]  /*9c60*/  SYNCS.PHASECHK.TRANS64.TRYWAIT P0, [R13+URZ], R12 ;  /* 0x0000000c0d0075a7 */ /* 0x000326000800017f */
[----:B----4-:R-:W-:Y:S05]  /*9c70*/  @!P0 NANOSLEEP.SYNCS 0x989680 ;  /* 0x009896800000895d */ /* 0x010fea0003900000 */
[----:B------:R-:W4:Y:S02]  /*9c80*/  @!P0 SYNCS.PHASECHK.TRANS64 P0, [R13+URZ], R12 ;  /* 0x0000000c0d0085a7 */ /* 0x000f24000800007f */
[----:B----4-:R-:W-:Y:S05]  /*9c90*/  @!P0 BRA `(.L_x_22) ;  /* 0xfffffffc00ec8947 */ /* 0x010fea000383ffff */
[----:B------:R-:W-:Y:S05]  /*9ca0*/  BRA `(.L_x_21) ;  /* 0xffffff7c00387947 */ /* 0x000fea000383ffff */
.L_x_28:
[----:B-1----:R-:W-:-:S04]  /*9cb0*/  IMAD.U32 R145, RZ, RZ, UR12 ;  /* 0x0000000cff917e24 */ /* 0x002fc8000f8e00ff */
[----:B------:R1:W4:Y:S03]  /*9cc0*/  SYNCS.PHASECHK.TRANS64.TRYWAIT P0, [R145+URZ], R140 ;  /* 0x0000008c910075a7 */ /* 0x000326000800017f */
[----:B----4-:R-:W-:Y:S05]  /*9cd0*/  @!P0 NANOSLEEP.SYNCS 0x989680 ;  /* 0x009896800000895d */ /* 0x010fea0003900000 */
[----:B------:R-:W4:Y:S02]  /*9ce0*/  @!P0 SYNCS.PHASECHK.TRANS64 P0, [R145+URZ], R140 ;  /* 0x0000008c910085a7 */ /* 0x000f24000800007f */
[----:B----4-:R-:W-:Y:S05]  /*9cf0*/  @!P0 BRA `(.L_x_28) ;  /* 0xfffffffc00ec8947 */ /* 0x010fea000383ffff */
[----:B------:R-:W-:Y:S05]  /*9d00*/  BRA `(.L_x_27) ;  /* 0xffffff84007c7947 */ /* 0x000fea000383ffff */
.L_x_177:
[----:B------:R-:W-:Y:S01]  /*9d10*/  BSSY B1, `(.L_x_206) ;  /* 0x0000006000017945 */ /* 0x000fe20003800000 */
[----:B------:R-:W-:-:S07]  /*9d20*/  IMAD.MOV.U32 R7, RZ, RZ, -0x1 ;  /* 0xffffffffff077424 */ /* 0x000fce00078e00ff */
[----:B------:R-:W-:Y:S05]  /*9d30*/  WARPSYNC.COLLECTIVE R7, `(.L_x_207) ;  /* 0x00000000070c7348 */ /* 0x000fea0003c00000 */
[----:B------:R-:W-:Y:S02]  /*9d40*/  ELECT P0, UR62, PT ;  /* 0x00000000003e782f */ /* 0x000fe40003800000 */
[----:B------:R-:W-:Y:S01]  /*9d50*/  MOV R7, UR62 ;  /* 0x0000003e00077c02 */ /* 0x000fe20008000f00 */
[----:B------:R-:W-:Y:S10]  /*9d60*/  ENDCOLLECTIVE ;  /* 0x000000000000791b */ /* 0x000ff40003800000 */
.L_x_207:
[----:B------:R-:W-:Y:S05]  /*9d70*/  BSYNC B1 ;  /* 0x0000000000017941 */ /* 0x000fea0003800000 */
.L_x_206:
[----:B------:R-:W-:Y:S05]  /*9d80*/  BRA `(.L_x_208) ;  /* 0xffffffe800cc7947 */ /* 0x000fea000383ffff */
.L_x_180:
[----:B0-----:R0:W1:Y:S02]  /*9d90*/  SYNCS.PHASECHK.TRANS64.TRYWAIT P0, [R18+URZ+0x70], R9 ;  /* 0x00007009120075a7 */ /* 0x001064000800017f */
[----:B-1----:R-:W-:Y:S05]  /*9da0*/  @!P0 NANOSLEEP.SYNCS 0x989680 ;  /* 0x009896800000895d */ /* 0x002fea0003900000 */
[----:B------:R-:W1:Y:S02]  /*9db0*/  @!P0 SYNCS.PHASECHK.TRANS64 P0, [R18+URZ+0x70], R9 ;  /* 0x00007009120085a7 */ /* 0x000e64000800007f */
[----:B-1----:R-:W-:Y:S05]  /*9dc0*/  @!P0 BRA `(.L_x_180) ;  /* 0xfffffffc00f08947 */ /* 0x002fea000383ffff */
[----:B------:R-:W-:Y:S05]  /*9dd0*/  BRA `(.L_x_209) ;  /* 0xffffffec00087947 */ /* 0x000fea000383ffff */
.L_x_188:
[----:B------:R-:W-:Y:S01]  /*9de0*/  BSSY B0, `(.L_x_210) ;  /* 0x0000006000007945 */ /* 0x000fe20003800000 */
[----:B------:R-:W-:-:S07]  /*9df0*/  IMAD.MOV.U32 R7, RZ, RZ, -0x1 ;  /* 0xffffffffff077424 */ /* 0x000fce00078e00ff */
[----:B------:R-:W-:Y:S05]  /*9e00*/  WARPSYNC.COLLECTIVE R7, `(.L_x_211) ;  /* 0x00000000070c7348 */ /* 0x000fea0003c00000 */
[----:B------:R-:W-:Y:S02]  /*9e10*/  ELECT P0, UR62, PT ;  /* 0x00000000003e782f */ /* 0x000fe40003800000 */
[----:B------:R-:W-:Y:S01]  /*9e20*/  MOV R7, UR62 ;  /* 0x0000003e00077c02 */ /* 0x000fe20008000f00 */
[----:B------:R-:W-:Y:S10]  /*9e30*/  ENDCOLLECTIVE ;  /* 0x000000000000791b */ /* 0x000ff40003800000 */
.L_x_211:
[----:B------:R-:W-:Y:S05]  /*9e40*/  BSYNC B0 ;  /* 0x0000000000007941 */ /* 0x000fea0003800000 */
.L_x_210:
[----:B------:R-:W-:Y:S05]  /*9e50*/  BRA `(.L_x_212) ;  /* 0xfffffff400607947 */ /* 0x000fea000383ffff */
.L_x_192:
[----:B0-----:R0:W1:Y:S02]  /*9e60*/  SYNCS.PHASECHK.TRANS64.TRYWAIT P0, [R7+URZ], R2 ;  /* 0x00000002070075a7 */ /* 0x001064000800017f */
[----:B-1----:R-:W-:Y:S05]  /*9e70*/  @!P0 NANOSLEEP.SYNCS 0x989680 ;  /* 0x009896800000895d */ /* 0x002fea0003900000 */
[----:B------:R-:W1:Y:S02]  /*9e80*/  @!P0 SYNCS.PHASECHK.TRANS64 P0, [R7+URZ], R2 ;  /* 0x00000002070085a7 */ /* 0x000e64000800007f */
[----:B-1----:R-:W-:Y:S05]  /*9e90*/  @!P0 BRA `(.L_x_192) ;  /* 0xfffffffc00f08947 */ /* 0x002fea000383ffff */
[----:B------:R-:W-:Y:S05]  /*9ea0*/  BRA `(.L_x_213) ;  /* 0xfffffff400a07947 */ /* 0x000fea000383ffff */
.L_x_193:
[----:B0-----:R0:W1:Y:S02]  /*9eb0*/  SYNCS.PHASECHK.TRANS64.TRYWAIT P0, [R9+URZ], R4 ;  /* 0x00000004090075a7 */ /* 0x001064000800017f */
[----:B-1----:R-:W-:Y:S05]  /*9ec0*/  @!P0 NANOSLEEP.SYNCS 0x989680 ;  /* 0x009896800000895d */ /* 0x002fea0003900000 */
[----:B------:R-:W1:Y:S02]  /*9ed0*/  @!P0 SYNCS.PHASECHK.TRANS64 P0, [R9+URZ], R4 ;  /* 0x00000004090085a7 */ /* 0x000e64000800007f */
[----:B-1----:R-:W-:Y:S05]  /*9ee0*/  @!P0 BRA `(.L_x_193) ;  /* 0xfffffffc00f08947 */ /* 0x002fea000383ffff */
[----:B------:R-:W-:Y:S05]  /*9ef0*/  BRA `(.L_x_214) ;  /* 0xfffffff400b07947 */ /* 0x000fea000383ffff */
.L_x_194:
[----:B0-----:R0:W1:Y:S02]  /*9f00*/  SYNCS.PHASECHK.TRANS64.TRYWAIT P0, [R6+URZ], R5 ;  /* 0x00000005060075a7 */ /* 0x001064000800017f */
[----:B-1----:R-:W-:Y:S05]  /*9f10*/  @!P0 NANOSLEEP.SYNCS 0x989680 ;  /* 0x009896800000895d */ /* 0x002fea0003900000 */
[----:B------:R-:W1:Y:S02]  /*9f20*/  @!P0 SYNCS.PHASECHK.TRANS64 P0, [R6+URZ], R5 ;  /* 0x00000005060085a7 */ /* 0x000e64000800007f */
[----:B-1----:R-:W-:Y:S05]  /*9f30*/  @!P0 BRA `(.L_x_194) ;  /* 0xfffffffc00f08947 */ /* 0x002fea000383ffff */
[----:B------:R-:W-:Y:S05]  /*9f40*/  BRA `(.L_x_215) ;  /* 0xfffffff400c07947 */ /* 0x000fea000383ffff */
.L_x_195:
[----:B0-----:R0:W1:Y:S02]  /*9f50*/  SYNCS.PHASECHK.TRANS64.TRYWAIT P0, [R9+URZ], R4 ;  /* 0x00000004090075a7 */ /* 0x001064000800017f */
[----:B-1----:R-:W-:Y:S05]  /*9f60*/  @!P0 NANOSLEEP.SYNCS 0x989680 ;  /* 0x009896800000895d */ /* 0x002fea0003900000 */
[----:B------:R-:W1:Y:S02]  /*9f70*/  @!P0 SYNCS.PHASECHK.TRANS64 P0, [R9+URZ], R4 ;  /* 0x00000004090085a7 */ /* 0x000e64000800007f */
[----:B-1----:R-:W-:Y:S05]  /*9f80*/  @!P0 BRA `(.L_x_195) ;  /* 0xfffffffc00f08947 */ /* 0x002fea000383ffff */
[----:B------:R-:W-:Y:S05]  /*9f90*/  BRA `(.L_x_216) ;  /* 0xfffffff400d07947 */ /* 0x000fea000383ffff */
.L_x_196:
[----:B0-----:R0:W1:Y:S02]  /*9fa0*/  SYNCS.PHASECHK.TRANS64.TRYWAIT P0, [R6+URZ], R5 ;  /* 0x00000005060075a7 */ /* 0x001064000800017f */
[----:B-1----:R-:W-:Y:S05]  /*9fb0*/  @!P0 NANOSLEEP.SYNCS 0x989680 ;  /* 0x009896800000895d */ /* 0x002fea0003900000 */
[----:B------:R-:W1:Y:S02]  /*9fc0*/  @!P0 SYNCS.PHASECHK.TRANS64 P0, [R6+URZ], R5 ;  /* 0x00000005060085a7 */ /* 0x000e64000800007f */
[----:B-1----:R-:W-:Y:S05]  /*9fd0*/  @!P0 BRA `(.L_x_196) ;  /* 0xfffffffc00f08947 */ /* 0x002fea000383ffff */
[----:B------:R-:W-:Y:S05]  /*9fe0*/  BRA `(.L_x_217) ;  /* 0xfffffff400e07947 */ /* 0x000fea000383ffff */
.L_x_197:
[----:B0-----:R0:W1:Y:S02]  /*9ff0*/  SYNCS.PHASECHK.TRANS64.TRYWAIT P0, [R9+URZ], R4 ;  /* 0x00000004090075a7 */ /* 0x001064000800017f */
[----:B-1----:R-:W-:Y:S05]  /*a000*/  @!P0 NANOSLEEP.SYNCS 0x989680 ;  /* 0x009896800000895d */ /* 0x002fea0003900000 */
[----:B------:R-:W1:Y:S02]  /*a010*/  @!P0 SYNCS.PHASECHK.TRANS64 P0, [R9+URZ], R4 ;  /* 0x00000004090085a7 */ /* 0x000e64000800007f */
[----:B-1----:R-:W-:Y:S05]  /*a020*/  @!P0 BRA `(.L_x_197) ;  /* 0xfffffffc00f08947 */ /* 0x002fea000383ffff */
[----:B------:R-:W-:Y:S05]  /*a030*/  BRA `(.L_x_218) ;  /* 0xfffffff400f07947 */ /* 0x000fea000383ffff */
.L_x_198:
[----:B0-----:R0:W1:Y:S02]  /*a040*/  SYNCS.PHASECHK.TRANS64.TRYWAIT P0, [R6+URZ], R5 ;  /* 0x00000005060075a7 */ /* 0x001064000800017f */
[----:B-1----:R-:W-:Y:S05]  /*a050*/  @!P0 NANOSLEEP.SYNCS 0x989680 ;  /* 0x009896800000895d */ /* 0x002fea0003900000 */
[----:B------:R-:W1:Y:S02]  /*a060*/  @!P0 SYNCS.PHASECHK.TRANS64 P0, [R6+URZ], R5 ;  /* 0x00000005060085a7 */ /* 0x000e64000800007f */
[----:B-1----:R-:W-:Y:S05]  /*a070*/  @!P0 BRA `(.L_x_198) ;  /* 0xfffffffc00f08947 */ /* 0x002fea000383ffff */
[----:B------:R-:W-:Y:S05]  /*a080*/  BRA `(.L_x_219) ;  /* 0xfffffff800007947 */ /* 0x000fea000383ffff */
.L_x_199:
[----:B0-----:R0:W1:Y:S02]  /*a090*/  SYNCS.PHASECHK.TRANS64.TRYWAIT P0, [R9+URZ], R4 ;  /* 0x00000004090075a7 */ /* 0x001064000800017f */
[----:B-1----:R-:W-:Y:S05]  /*a0a0*/  @!P0 NANOSLEEP.SYNCS 0x989680 ;  /* 0x009896800000895d */ /* 0x002fea0003900000 */
[----:B------:R-:W1:Y:S02]  /*a0b0*/  @!P0 SYNCS.PHASECHK.TRANS64 P0, [R9+URZ], R4 ;  /* 0x00000004090085a7 */ /* 0x000e64000800007f */
[----:B-1----:R-:W-:Y:S05]  /*a0c0*/  @!P0 BRA `(.L_x_199) ;  /* 0xfffffffc00f08947 */ /* 0x002fea000383ffff */
[----:B------:R-:W-:Y:S05]  /*a0d0*/  BRA `(.L_x_220) ;  /* 0xfffffff800107947 */ /* 0x000fea000383ffff */
.L_x_200:
[----:B0-----:R0:W1:Y:S02]  /*a0e0*/  SYNCS.PHASECHK.TRANS64.TRYWAIT P0, [R6+URZ], R5 ;  /* 0x00000005060075a7 */ /* 0x001064000800017f */
[----:B-1----:R-:W-:Y:S05]  /*a0f0*/  @!P0 NANOSLEEP.SYNCS 0x989680 ;  /* 0x009896800000895d */ /* 0x002fea0003900000 */
[----:B------:R-:W1:Y:S02]  /*a100*/  @!P0 SYNCS.PHASECHK.TRANS64 P0, [R6+URZ], R5 ;  /* 0x00000005060085a7 */ /* 0x000e64000800007f */
[----:B-1----:R-:W-:Y:S05]  /*a110*/  @!P0 BRA `(.L_x_200) ;  /* 0xfffffffc00f08947 */ /* 0x002fea000383ffff */
[----:B------:R-:W-:Y:S05]  /*a120*/  BRA `(.L_x_221) ;  /* 0xfffffff800207947 */ /* 0x000fea000383ffff */
.L_x_201:
[----:B0-----:R0:W1:Y:S02]  /*a130*/  SYNCS.PHASECHK.TRANS64.TRYWAIT P0, [R9+URZ], R4 ;  /* 0x00000004090075a7 */ /* 0x001064000800017f */
[----:B-1----:R-:W-:Y:S05]  /*a140*/  @!P0 NANOSLEEP.SYNCS 0x989680 ;  /* 0x009896800000895d */ /* 0x002fea0003900000 */
[----:B------:R-:W1:Y:S02]  /*a150*/  @!P0 SYNCS.PHASECHK.TRANS64 P0, [R9+URZ], R4 ;  /* 0x00000004090085a7 */ /* 0x000e64000800007f */
[----:B-1----:R-:W-:Y:S05]  /*a160*/  @!P0 BRA `(.L_x_201) ;  /* 0xfffffffc00f08947 */ /* 0x002fea000383ffff */
[----:B------:R-:W-:Y:S05]  /*a170*/  BRA `(.L_x_222) ;  /* 0xfffffff800307947 */ /* 0x000fea000383ffff */
.L_x_202:
[----:B0-----:R0:W1:Y:S02]  /*a180*/  SYNCS.PHASECHK.TRANS64.TRYWAIT P0, [R6+URZ], R5 ;  /* 0x00000005060075a7 */ /* 0x001064000800017f */
[----:B-1----:R-:W-:Y:S05]  /*a190*/  @!P0 NANOSLEEP.SYNCS 0x989680 ;  /* 0x009896800000895d */ /* 0x002fea0003900000 */
[----:B------:R-:W1:Y:S02]  /*a1a0*/  @!P0 SYNCS.PHASECHK.TRANS64 P0, [R6+URZ], R5 ;  /* 0x00000005060085a7 */ /* 0x000e64000800007f */
[----:B-1----:R-:W-:Y:S05]  /*a1b0*/  @!P0 BRA `(.L_x_202) ;  /* 0xfffffffc00f08947 */ /* 0x002fea000383ffff */
[----:B------:R-:W-:Y:S05]  /*a1c0*/  BRA `(.L_x_223) ;  /* 0xfffffff800407947 */ /* 0x000fea000383ffff */
.L_x_203:
[----:B0-----:R0:W1:Y:S02]  /*a1d0*/  SYNCS.PHASECHK.TRANS64.TRYWAIT P0, [R9+URZ], R4 ;  /* 0x00000004090075a7 */ /* 0x001064000800017f */
[----:B-1----:R-:W-:Y:S05]  /*a1e0*/  @!P0 NANOSLEEP.SYNCS 0x989680 ;  /* 0x009896800000895d */ /* 0x002fea0003900000 */
[----:B------:R-:W1:Y:S02]  /*a1f0*/  @!P0 SYNCS.PHASECHK.TRANS64 P0, [R9+URZ], R4 ;  /* 0x00000004090085a7 */ /* 0x000e64000800007f */
[----:B-1----:R-:W-:Y:S05]  /*a200*/  @!P0 BRA `(.L_x_203) ;  /* 0xfffffffc00f08947 */ /* 0x002fea000383ffff */
[----:B------:R-:W-:Y:S05]  /*a210*/  BRA `(.L_x_224) ;  /* 0xfffffff800507947 */ /* 0x000fea000383ffff */
.L_x_204:
[----:B-1----:R1:W2:Y:S02]  /*a220*/  SYNCS.PHASECHK.TRANS64.TRYWAIT P0, [R6+URZ], R5 ;  /* 0x00000005060075a7 */ /* 0x0022a4000800017f */
[----:B--2---:R-:W-:Y:S05]  /*a230*/  @!P0 NANOSLEEP.SYNCS 0x989680 ;  /* 0x009896800000895d */ /* 0x004fea0003900000 */
[----:B------:R-:W2:Y:S02]  /*a240*/  @!P0 SYNCS.PHASECHK.TRANS64 P0, [R6+URZ], R5 ;  /* 0x00000005060085a7 */ /* 0x000ea4000800007f */
[----:B--2---:R-:W-:Y:S05]  /*a250*/  @!P0 BRA `(.L_x_204) ;  /* 0xfffffffc00f08947 */ /* 0x004fea000383ffff */
[----:B------:R-:W-:Y:S05]  /*a260*/  BRA `(.L_x_225) ;  /* 0xfffffff800587947 */ /* 0x000fea000383ffff */
.L_x_226:
[----:B------:R-:W-:-:S00]  /*a270*/  BRA `(.L_x_226) ;  /* 0xfffffffc00fc7947 */ /* 0x000fc0000383ffff */
[----:B------:R-:W-:-:S00]  /*a280*/  NOP ;  /* 0x0000000000007918 */ /* 0x000fc00000000000 */
[----:B------:R-:W-:-:S00]  /*a290*/  NOP ;  /* 0x0000000000007918 */ /* 0x000fc00000000000 */
[----:B------:R-:W-:-:S00]  /*a2a0*/  NOP ;  /* 0x0000000000007918 */ /* 0x000fc00000000000 */
[----:B------:R-:W-:-:S00]  /*a2b0*/  NOP ;  /* 0x0000000000007918 */ /* 0x000fc00000000000 */
[----:B------:R-:W-:-:S00]  /*a2c0*/  NOP ;  /* 0x0000000000007918 */ /* 0x000fc00000000000 */
[----:B------:R-:W-:-:S00]  /*a2d0*/  NOP ;  /* 0x0000000000007918 */ /* 0x000fc00000000000 */
[----:B------:R-:W-:-:S00]  /*a2e0*/  NOP ;  /* 0x0000000000007918 */ /* 0x000fc00000000000 */
[----:B------:R-:W-:-:S00]  /*a2f0*/  NOP ;  /* 0x0000000000007918 */ /* 0x000fc00000000000 */
.L_x_227:


//--------------------- .nv.shared._ZN7cutlass13device_kernelINS_4gemm6kernel13GemmUniversalIN4cute5tupleIJiiiiEEENS1_10collective13CollectiveMmaINS1_37MainloopSm90TmaGmmaWarpSpecializedFP8ILi14ENS5_IJNS4_1CILi4EEESB_NSA_ILi1EEEEEENS1_35KernelTmaWarpSpecializedCooperativeEEENS5_IJNSA_ILi128EEESG_NSA_ILi64EEEEEENS_12float_e4m3_tENS5_IJlSC_lEEESJ_SK_NS4_8TiledMMAINS4_8MMA_AtomIJNS4_4SM904GMMA31MMA_64x128x32_F32E4M3E4M3_SS_TNILNSO_7ScaleInE1ELSQ_1EEEEEENS4_6LayoutINS5_IJNSA_ILi2EEESC_SC_EEENS5_IJSC_NSA_ILi0EEESW_EEEEENS5_IJNS4_10UnderscoreESZ_SZ_EEEEENS4_23SM90_TMA_LOAD_MULTICASTENS4_14ComposedLayoutINS4_7SwizzleILi2ELi4ELi3EEENS4_18smem_ptr_flag_bitsILi8EEENST_INS5_IJNSA_ILi8EEESH_EEENS5_IJSH_SC_EEEEEEEvNS4_8identityES12_S1C_vS1D_EENS_8epilogue10collective6detail29Sm90TmaWarpSpecializedAdapterINS1G_15DefaultEpilogueISJ_SK_SK_NS1F_6thread17LinearCombinationISJ_Li1EffLNS1K_9ScaleType4KindE0ELNS_15FloatRoundStyleE2ESJ_EENS1_15EpilogueDefaultEEEEEvvEEEEvNT_6ParamsE --------------------------
	.section	.nv.shared._ZN7cutlass13device_kernelINS_4gemm6kernel13GemmUniversalIN4cute5tupleIJiiiiEEENS1_10collective13CollectiveMmaINS1_37MainloopSm90TmaGmmaWarpSpecializedFP8ILi14ENS5_IJNS4_1CILi4EEESB_NSA_ILi1EEEEEENS1_35KernelTmaWarpSpecializedCooperativeEEENS5_IJNSA_ILi128EEESG_NSA_ILi64EEEEEENS_12float_e4m3_tENS5_IJlSC_lEEESJ_SK_NS4_8TiledMMAINS4_8MMA_AtomIJNS4_4SM904GMMA31MMA_64x128x32_F32E4M3E4M3_SS_TNILNSO_7ScaleInE1ELSQ_1EEEEEENS4_6LayoutINS5_IJNSA_ILi2EEESC_SC_EEENS5_IJSC_NSA_ILi0EEESW_EEEEENS5_IJNS4_10UnderscoreESZ_SZ_EEEEENS4_23SM90_TMA_LOAD_MULTICASTENS4_14ComposedLayoutINS4_7SwizzleILi2ELi4ELi3EEENS4_18smem_ptr_flag_bitsILi8EEENST_INS5_IJNSA_ILi8EEESH_EEENS5_IJSH_SC_EEEEEEEvNS4_8identityES12_S1C_vS1D_EENS_8epilogue10collective6detail29Sm90TmaWarpSpecializedAdapterINS1G_15DefaultEpilogueISJ_SK_SK_NS1F_6thread17LinearCombinationISJ_Li1EffLNS1K_9ScaleType4KindE0ELNS_15FloatRoundStyleE2ESJ_EENS1_15EpilogueDefaultEEEEEvvEEEEvNT_6ParamsE,"aw",@nobits
	.sectionflags	@""
	.align	16
	.zero		1024


//--------------------- .nv.shared.reserved.0     --------------------------
	.section	.nv.shared.reserved.0,"aw",@nobits
	.weak		__nv_reservedSMEM_offset_0_alias
	.size		__nv_reservedSMEM_offset_0_alias, 0, 0
	.other		__nv_reservedSMEM_offset_0_alias,@"STO_CUDA_RESERVED_SHARED STV_DEFAULT"
__nv_reservedSMEM_offset_0_alias:
	.zero		0


//--------------------- .nv.global                --------------------------
	.section	.nv.global,"aw",@nobits
.nv.global:
	.type		_ZN40_INTERNAL_0dc9a5f4_4_k_cu_3b9d7b89_332614cute1_E,@object
	.size		_ZN40_INTERNAL_0dc9a5f4_4_k_cu_3b9d7b89_332614cute1_E,(_ZN40_INTERNAL_0dc9a5f4_4_k_cu_3b9d7b89_332614cuda3std3__45__cpo6cbeginE - _ZN40_INTERNAL_0dc9a5f4_4_k_cu_3b9d7b89_332614cute1_E)
_ZN40_INTERNAL_0dc9a5f4_4_k_cu_3b9d7b89_332614cute1_E:
	.zero		1
	.type		_ZN40_INTERNAL_0dc9a5f4_4_k_cu_3b9d7b89_332614cuda3std3__45__cpo6cbeginE,@object
	.size		_ZN40_INTERNAL_0dc9a5f4_4_k_cu_3b9d7b89_332614cuda3std3__45__cpo6cbeginE,(_ZN40_INTERNAL_0dc9a5f4_4_k_cu_3b9d7b89_332614cuda3std3__48in_placeE - _ZN40_INTERNAL_0dc9a5f4_4_k_cu_3b9d7b89_332614cuda3std3__45__cpo6cbeginE)
_ZN40_INTERNAL_0dc9a5f4_4_k_cu_3b9d7b89_332614cuda3std3__45__cpo6cbeginE:
	.zero		1
	.type		_ZN40_INTERNAL_0dc9a5f4_4_k_cu_3b9d7b89_332614cuda3std3__48in_placeE,@object
	.size		_ZN40_INTERNAL_0dc9a5f4_4_k_cu_3b9d7b89_332614cuda3std3__48in_placeE,(_ZN40_INTERNAL_0dc9a5f4_4_k_cu_3b9d7b89_332614cuda3std6ranges3__45__cpo9iter_moveE - _ZN40_INTERNAL_0dc9a5f4_4_k_cu_3b9d7b89_332614cuda3std3__48in_placeE)
_ZN40_INTERNAL_0dc9a5f4_4_k_cu_3b9d7b89_332614cuda3std3__48in_placeE:
	.zero		1
	.type		_ZN40_INTERNAL_0dc9a5f4_4_k_cu_3b9d7b89_332614cuda3std6ranges3__45__cpo9iter_moveE,@object
	.size		_ZN40_INTERNAL_0dc9a5f4_4_k_cu_3b9d7b89_332614cuda3std6ranges3__45__cpo9iter_moveE,(_ZN40_INTERNAL_0dc9a5f4_4_k_cu_3b9d7b89_332614cuda3std3__45__cpo5beginE - _ZN40_INTERNAL_0dc9a5f4_4_k_cu_3b9d7b89_332614cuda3std6ranges3__45__cpo9iter_moveE)
_ZN40_INTERNAL_0dc9a5f4_4_k_cu_3b9d7b89_332614cuda3std6ranges3__45__cpo9iter_moveE:
	.zero		1
	.type		_ZN40_INTERNAL_0dc9a5f4_4_k_cu_3b9d7b89_332614cuda3std3__45__cpo5beginE,@object
	.size		_ZN40_INTERNAL_0dc9a5f4_4_k_cu_3b9d7b89_332614cuda3std3__45__cpo5beginE,(_ZN40_INTERNAL_0dc9a5f4_4_k_cu_3b9d7b89_332614cuda3std3__442_GLOBAL__N__0dc9a5f4_4_k_cu_3b9d7b89_332616ignoreE - _ZN40_INTERNAL_0dc9a5f4_4_k_cu_3b9d7b89_332614cuda3std3__45__cpo5beginE)
_ZN40_INTERNAL_0dc9a5f4_4_k_cu_3b9d7b89_332614cuda3std3__45__cpo5beginE:
	.zero		1
	.type		_ZN40_INTERNAL_0dc9a5f4_4_k_cu_3b9d7b89_332614cuda3std3__442_GLOBAL__N__0dc9a5f4_4_k_cu_3b9d7b89_332616ignoreE,@object
	.size		_ZN40_INTERNAL_0dc9a5f4_4_k_cu_3b9d7b89_332614cuda3std3__442_GLOBAL__N__0dc9a5f4_4_k_cu_3b9d7b89_332616ignoreE,(_ZN40_INTERNAL_0dc9a5f4_4_k_cu_3b9d7b89_332614cute7productE - _ZN40_INTERNAL_0dc9a5f4_4_k_cu_3b9d7b89_332614cuda3std3__442_GLOBAL__N__0dc9a5f4_4_k_cu_3b9d7b89_332616ignoreE)
_ZN40_INTERNAL_0dc9a5f4_4_k_cu_3b9d7b89_332614cuda3std3__442_GLOBAL__N__0dc9a5f4_4_k_cu_3b9d7b89_332616ignoreE:
	.zero		1
	.type		_ZN40_INTERNAL_0dc9a5f4_4_k_cu_3b9d7b89_332614cute7productE,@object
	.size		_ZN40_INTERNAL_0dc9a5f4_4_k_cu_3b9d7b89_332614cute7productE,(_ZN40_INTERNAL_0dc9a5f4_4_k_cu_3b9d7b89_332614cuda3std3__45__cpo3endE - _ZN40_INTERNAL_0dc9a5f4_4_k_cu_3b9d7b89_332614cute7productE)
_ZN40_INTERNAL_0dc9a5f4_4_k_cu_3b9d7b89_332614cute7productE:
	.zero		1
	.type		_ZN40_INTERNAL_0dc9a5f4_4_k_cu_3b9d7b89_332614cuda3std3__45__cpo3endE,@object
	.size		_ZN40_INTERNAL_0dc9a5f4_4_k_cu_3b9d7b89_332614cuda3std3__45__cpo3endE,(_ZN40_INTERNAL_0dc9a5f4_4_k_cu_3b9d7b89_332614cuda3std3__419piecewise_constructE - _ZN40_INTERNAL_0dc9a5f4_4_k_cu_3b9d7b89_332614cuda3std3__45__cpo3endE)
_ZN40_INTERNAL_0dc9a5f4_4_k_cu_3b9d7b89_332614cuda3std3__45__cpo3endE:
	.zero		1
	.type		_ZN40_INTERNAL_0dc9a5f4_4_k_cu_3b9d7b89_332614cuda3std3__419piecewise_constructE,@object
	.size		_ZN40_INTERNAL_0dc9a5f4_4_k_cu_3b9d7b89_332614cuda3std3__419piecewise_constructE,(_ZN40_INTERNAL_0dc9a5f4_4_k_cu_3b9d7b89_332614cuda3std3__45__cpo4cendE - _ZN40_INTERNAL_0dc9a5f4_4_k_cu_3b9d7b89_332614cuda3std3__419piecewise_constructE)
_ZN40_INTERNAL_0dc9a5f4_4_k_cu_3b9d7b89_332614cuda3std3__419piecewise_constructE:
	.zero		1
	.type		_ZN40_INTERNAL_0dc9a5f4_4_k_cu_3b9d7b89_332614cuda3std3__45__cpo4cendE,@object
	.size		_ZN40_INTERNAL_0dc9a5f4_4_k_cu_3b9d7b89_332614cuda3std3__45__cpo4cendE,(_ZN40_INTERNAL_0dc9a5f4_4_k_cu_3b9d7b89_332614cuda3std6ranges3__45__cpo4swapE - _ZN40_INTERNAL_0dc9a5f4_4_k_cu_3b9d7b89_332614cuda3std3__45__cpo4cendE)
_ZN40_INTERNAL_0dc9a5f4_4_k_cu_3b9d7b89_332614cuda3std3__45__cpo4cendE:
	.zero		1
	.type		_ZN40_INTERNAL_0dc9a5f4_4_k_cu_3b9d7b89_332614cuda3std6ranges3__45__cpo4swapE,@object
	.size		_ZN40_INTERNAL_0dc9a5f4_4_k_cu_3b9d7b89_332614cuda3std6ranges3__45__cpo4swapE,(.L_7 - _ZN40_INTERNAL_0dc9a5f4_4_k_cu_3b9d7b89_332614cuda3std6ranges3__45__cpo4swapE)
_ZN40_INTERNAL_0dc9a5f4_4_k_cu_3b9d7b89_332614cuda3std6ranges3__45__cpo4swapE:
	.zero		1
.L_7:


//--------------------- .nv.constant0._ZN7cutlass13device_kernelINS_4gemm6kernel13GemmUniversalIN4cute5tupleIJiiiiEEENS1_10collective13CollectiveMmaINS1_37MainloopSm90TmaGmmaWarpSpecializedFP8ILi14ENS5_IJNS4_1CILi4EEESB_NSA_ILi1EEEEEENS1_35KernelTmaWarpSpecializedCooperativeEEENS5_IJNSA_ILi128EEESG_NSA_ILi64EEEEEENS_12float_e4m3_tENS5_IJlSC_lEEESJ_SK_NS4_8TiledMMAINS4_8MMA_AtomIJNS4_4SM904GMMA31MMA_64x128x32_F32E4M3E4M3_SS_TNILNSO_7ScaleInE1ELSQ_1EEEEEENS4_6LayoutINS5_IJNSA_ILi2EEESC_SC_EEENS5_IJSC_NSA_ILi0EEESW_EEEEENS5_IJNS4_10UnderscoreESZ_SZ_EEEEENS4_23SM90_TMA_LOAD_MULTICASTENS4_14ComposedLayoutINS4_7SwizzleILi2ELi4ELi3EEENS4_18smem_ptr_flag_bitsILi8EEENST_INS5_IJNSA_ILi8EEESH_EEENS5_IJSH_SC_EEEEEEEvNS4_8identityES12_S1C_vS1D_EENS_8epilogue10collective6detail29Sm90TmaWarpSpecializedAdapterINS1G_15DefaultEpilogueISJ_SK_SK_NS1F_6thread17LinearCombinationISJ_Li1EffLNS1K_9ScaleType4KindE0ELNS_15FloatRoundStyleE2ESJ_EENS1_15EpilogueDefaultEEEEEvvEEEEvNT_6ParamsE --------------------------
	.section	.nv.constant0._ZN7cutlass13device_kernelINS_4gemm6kernel13GemmUniversalIN4cute5tupleIJiiiiEEENS1_10collective13CollectiveMmaINS1_37MainloopSm90TmaGmmaWarpSpecializedFP8ILi14ENS5_IJNS4_1CILi4EEESB_NSA_ILi1EEEEEENS1_35KernelTmaWarpSpecializedCooperativeEEENS5_IJNSA_ILi128EEESG_NSA_ILi64EEEEEENS_12float_e4m3_tENS5_IJlSC_lEEESJ_SK_NS4_8TiledMMAINS4_8MMA_AtomIJNS4_4SM904GMMA31MMA_64x128x32_F32E4M3E4M3_SS_TNILNSO_7ScaleInE1ELSQ_1EEEEEENS4_6LayoutINS5_IJNSA_ILi2EEESC_SC_EEENS5_IJSC_NSA_ILi0EEESW_EEEEENS5_IJNS4_10UnderscoreESZ_SZ_EEEEENS4_23SM90_TMA_LOAD_MULTICASTENS4_14ComposedLayoutINS4_7SwizzleILi2ELi4ELi3EEENS4_18smem_ptr_flag_bitsILi8EEENST_INS5_IJNSA_ILi8EEESH_EEENS5_IJSH_SC_EEEEEEEvNS4_8identityES12_S1C_vS1D_EENS_8epilogue10collective6detail29Sm90TmaWarpSpecializedAdapterINS1G_15DefaultEpilogueISJ_SK_SK_NS1F_6thread17LinearCombinationISJ_Li1EffLNS1K_9ScaleType4KindE0ELNS_15FloatRoundStyleE2ESJ_EENS1_15EpilogueDefaultEEEEEvvEEEEvNT_6ParamsE,"a",@progbits
	.sectionflags	@""
	.align	4
.nv.constant0._ZN7cutlass13device_kernelINS_4gemm6kernel13GemmUniversalIN4cute5tupleIJiiiiEEENS1_10collective13CollectiveMmaINS1_37MainloopSm90TmaGmmaWarpSpecializedFP8ILi14ENS5_IJNS4_1CILi4EEESB_NSA_ILi1EEEEEENS1_35KernelTmaWarpSpecializedCooperativeEEENS5_IJNSA_ILi128EEESG_NSA_ILi64EEEEEENS_12float_e4m3_tENS5_IJlSC_lEEESJ_SK_NS4_8TiledMMAINS4_8MMA_AtomIJNS4_4SM904GMMA31MMA_64x128x32_F32E4M3E4M3_SS_TNILNSO_7ScaleInE1ELSQ_1EEEEEENS4_6LayoutINS5_IJNSA_ILi2EEESC_SC_EEENS5_IJSC_NSA_ILi0EEESW_EEEEENS5_IJNS4_10UnderscoreESZ_SZ_EEEEENS4_23SM90_TMA_LOAD_MULTICASTENS4_14ComposedLayoutINS4_7SwizzleILi2ELi4ELi3EEENS4_18smem_ptr_flag_bitsILi8EEENST_INS5_IJNSA_ILi8EEESH_EEENS5_IJSH_SC_EEEEEEEvNS4_8identityES12_S1C_vS1D_EENS_8epilogue10collective6detail29Sm90TmaWarpSpecializedAdapterINS1G_15DefaultEpilogueISJ_SK_SK_NS1F_6thread17LinearCombinationISJ_Li1EffLNS1K_9ScaleType4KindE0ELNS_15FloatRoundStyleE2ESJ_EENS1_15EpilogueDefaultEEEEEvvEEEEvNT_6ParamsE:
	.zero		1664


//--------------------- SYMBOLS --------------------------

	.type		.nv.reservedSmem.offset0,@object
	.size		.nv.reservedSmem.offset0,0x4
